	.target	sm_100a

	.elftype	@"ET_EXEC"


//--------------------- .note.nv.tkinfo           --------------------------
	.section	.note.nv.tkinfo,"",@"SHT_NOTE"
	.sectionflags	@"SHF_NOTE_NV_TKINFO"
	.tkinfo
        /*0018*/ 	.word	0x00000002
        /*0030*/ 	.string	""
        /*0030*/ 	.string	"ptxas"
        /*0030*/ 	.string	"Cuda compilation tools, release 13.0, V13.0.88"
        /*0030*/ 	.string	"Build cuda_13.0.r13.0/compiler.36424714_0"
        /*0030*/ 	.string	"-arch sm_100a -m 64 "



//--------------------- .note.nv.cuinfo           --------------------------
	.section	.note.nv.cuinfo,"",@"SHT_NOTE"
	.sectionflags	@"SHF_NOTE_NV_CUINFO"
        /*0018*/ 	.short	0x0002
        /*001a*/ 	.short	0x0064
        /*001c*/ 	.short	0x0082
	.zero		2


//--------------------- .nv.info                  --------------------------
	.section	.nv.info,"",@"SHT_CUDA_INFO"
	.align	4


	//----- nvinfo : EIATTR_REGCOUNT
	.align		4
        /*0000*/ 	.byte	0x04, 0x2f
        /*0002*/ 	.short	(.L_19 - .L_18)
	.align		4
.L_18:
        /*0004*/ 	.word	index@(_ZN7cutlass13device_kernelINS_4gemm6kernel13GemmUniversalIN4cute5tupleIJiiiiEEENS1_10collective13CollectiveMmaINS1_35MainloopSm100TmaUmmaWarpSpecializedILi3ELi2ELi4ENS5_IJNS4_1CILi1EEESB_SB_EEEEENS5_IJNSA_ILi64EEESE_NSA_ILi128EEEEEENS_12float_e5m2_tENS5_IJlSB_lEEESH_SI_NS4_8TiledMMAINS4_8MMA_AtomIJNS4_10MMA_TraitsINS4_19SM100_MMA_F8F6F4_SSEJSH_SH_fSE_SE_NS4_17integral_constantINS4_4UMMA5MajorELSP_0EEESQ_NSN_INSO_7ScaleInELSR_0EEESS_EEEEEENS4_6LayoutISC_NS5_IJNSA_ILi0EEESW_SW_EEEEENS5_IJNS4_10UnderscoreESZ_SZ_EEEEENS4_13SM90_TMA_LOADENS4_14ComposedLayoutINS4_7SwizzleILi3ELi4ELi3EEENS4_18smem_ptr_flag_bitsILi8EEENSV_INS5_IJNSA_ILi8EEESF_EEENS5_IJSF_SB_EEEEEEEvNS4_8identityES12_S1C_vS1D_EENS_8epilogue10collective18CollectiveEpilogueINS1F_23Sm100TmaWarpSpecializedILi1ELi1ELi32ELb0ELb0EEEJSG_NS5_IJNSV_ISE_SB_EES1K_EEESH_SI_SH_SI_NS1F_6fusion15FusionCallbacksIS1J_NS1M_17LinearCombinationISH_fSH_fLNS_15FloatRoundStyleE2EEESG_S1L_JEEENS4_5SM1004TMEM4LOAD26SM100_TMEM_LOAD_16dp32b32xES12_NS13_INS14_ILi2ELi4ELi3EEES17_NSV_INS5_IJS18_SE_EEENS5_IJSE_SB_EEEEEEENS4_39AutoVectorizingCopyWithAssumedAlignmentILi128EEENS4_14SM90_TMA_STOREES20_S22_S22_EEEvvEEEEvNT_6ParamsE)
        /*0008*/ 	.word	0x00000078


	//----- nvinfo : EIATTR_FRAME_SIZE
	.align		4
.L_19:
        /*000c*/ 	.byte	0x04, 0x11
        /*000e*/ 	.short	(.L_21 - .L_20)
	.align		4
.L_20:
        /*0010*/ 	.word	index@($__internal_2_$__cuda_sm10x_tcgen05_guardrail_trap_unallocated_columns_being_dealloced)
        /*0014*/ 	.word	0x00000000


	//----- nvinfo : EIATTR_FRAME_SIZE
	.align		4
.L_21:
        /*0018*/ 	.byte	0x04, 0x11
        /*001a*/ 	.short	(.L_23 - .L_22)
	.align		4
.L_22:
        /*001c*/ 	.word	index@($__internal_1_$__cuda_sm10x_tcgen05_guardrail_trap_phase_invalid_during_alloc)
        /*0020*/ 	.word	0x00000000


	//----- nvinfo : EIATTR_FRAME_SIZE
	.align		4
.L_23:
        /*0024*/ 	.byte	0x04, 0x11
        /*0026*/ 	.short	(.L_25 - .L_24)
	.align		4
.L_24:
        /*0028*/ 	.word	index@($__internal_0_$__cuda_sm10x_tcgen05_guardrail_trap_col_being_dealloced_not_returned_by_alloc)
        /*002c*/ 	.word	0x00000000


	//----- nvinfo : EIATTR_FRAME_SIZE
	.align		4
.L_25:
        /*0030*/ 	.byte	0x04, 0x11
        /*0032*/ 	.short	(.L_27 - .L_26)
	.align		4
.L_26:
        /*0034*/ 	.word	index@(_ZN7cutlass13device_kernelINS_4gemm6kernel13GemmUniversalIN4cute5tupleIJiiiiEEENS1_10collective13CollectiveMmaINS1_35MainloopSm100TmaUmmaWarpSpecializedILi3ELi2ELi4ENS5_IJNS4_1CILi1EEESB_SB_EEEEENS5_IJNSA_ILi64EEESE_NSA_ILi128EEEEEENS_12float_e5m2_tENS5_IJlSB_lEEESH_SI_NS4_8TiledMMAINS4_8MMA_AtomIJNS4_10MMA_TraitsINS4_19SM100_MMA_F8F6F4_SSEJSH_SH_fSE_SE_NS4_17integral_constantINS4_4UMMA5MajorELSP_0EEESQ_NSN_INSO_7ScaleInELSR_0EEESS_EEEEEENS4_6LayoutISC_NS5_IJNSA_ILi0EEESW_SW_EEEEENS5_IJNS4_10UnderscoreESZ_SZ_EEEEENS4_13SM90_TMA_LOADENS4_14ComposedLayoutINS4_7SwizzleILi3ELi4ELi3EEENS4_18smem_ptr_flag_bitsILi8EEENSV_INS5_IJNSA_ILi8EEESF_EEENS5_IJSF_SB_EEEEEEEvNS4_8identityES12_S1C_vS1D_EENS_8epilogue10collective18CollectiveEpilogueINS1F_23Sm100TmaWarpSpecializedILi1ELi1ELi32ELb0ELb0EEEJSG_NS5_IJNSV_ISE_SB_EES1K_EEESH_SI_SH_SI_NS1F_6fusion15FusionCallbacksIS1J_NS1M_17LinearCombinationISH_fSH_fLNS_15FloatRoundStyleE2EEESG_S1L_JEEENS4_5SM1004TMEM4LOAD26SM100_TMEM_LOAD_16dp32b32xES12_NS13_INS14_ILi2ELi4ELi3EEES17_NSV_INS5_IJS18_SE_EEENS5_IJSE_SB_EEEEEEENS4_39AutoVectorizingCopyWithAssumedAlignmentILi128EEENS4_14SM90_TMA_STOREES20_S22_S22_EEEvvEEEEvNT_6ParamsE)
        /*0038*/ 	.word	0x00000000


	//----- nvinfo : EIATTR_MIN_STACK_SIZE
	.align		4
.L_27:
        /*003c*/ 	.byte	0x04, 0x12
        /*003e*/ 	.short	(.L_29 - .L_28)
	.align		4
.L_28:
        /*0040*/ 	.word	index@(_ZN7cutlass13device_kernelINS_4gemm6kernel13GemmUniversalIN4cute5tupleIJiiiiEEENS1_10collective13CollectiveMmaINS1_35MainloopSm100TmaUmmaWarpSpecializedILi3ELi2ELi4ENS5_IJNS4_1CILi1EEESB_SB_EEEEENS5_IJNSA_ILi64EEESE_NSA_ILi128EEEEEENS_12float_e5m2_tENS5_IJlSB_lEEESH_SI_NS4_8TiledMMAINS4_8MMA_AtomIJNS4_10MMA_TraitsINS4_19SM100_MMA_F8F6F4_SSEJSH_SH_fSE_SE_NS4_17integral_constantINS4_4UMMA5MajorELSP_0EEESQ_NSN_INSO_7ScaleInELSR_0EEESS_EEEEEENS4_6LayoutISC_NS5_IJNSA_ILi0EEESW_SW_EEEEENS5_IJNS4_10UnderscoreESZ_SZ_EEEEENS4_13SM90_TMA_LOADENS4_14ComposedLayoutINS4_7SwizzleILi3ELi4ELi3EEENS4_18smem_ptr_flag_bitsILi8EEENSV_INS5_IJNSA_ILi8EEESF_EEENS5_IJSF_SB_EEEEEEEvNS4_8identityES12_S1C_vS1D_EENS_8epilogue10collective18CollectiveEpilogueINS1F_23Sm100TmaWarpSpecializedILi1ELi1ELi32ELb0ELb0EEEJSG_NS5_IJNSV_ISE_SB_EES1K_EEESH_SI_SH_SI_NS1F_6fusion15FusionCallbacksIS1J_NS1M_17LinearCombinationISH_fSH_fLNS_15FloatRoundStyleE2EEESG_S1L_JEEENS4_5SM1004TMEM4LOAD26SM100_TMEM_LOAD_16dp32b32xES12_NS13_INS14_ILi2ELi4ELi3EEES17_NSV_INS5_IJS18_SE_EEENS5_IJSE_SB_EEEEEEENS4_39AutoVectorizingCopyWithAssumedAlignmentILi128EEENS4_14SM90_TMA_STOREES20_S22_S22_EEEvvEEEEvNT_6ParamsE)
        /*0044*/ 	.word	0x00000000
.L_29:


//--------------------- .nv.compat                --------------------------
	.section	.nv.compat,"",@"SHT_CUDA_COMPAT_INFO"
	.align	4
        /*0000*/ 	.byte	0x02, 0x09, 0x01, 0x00, 0x02, 0x02, 0x02, 0x00, 0x02, 0x05, 0x05, 0x00, 0x03, 0x07, 0x01, 0x01
        /*0010*/ 	.byte	0x02, 0x03, 0x01, 0x00, 0x02, 0x06, 0x01, 0x00, 0x04, 0x0b, 0x08, 0x00, 0x09, 0x00, 0x00, 0x00
        /*0020*/ 	.byte	0x00, 0x00, 0x00, 0x00


//--------------------- .nv.info._ZN7cutlass13device_kernelINS_4gemm6kernel13GemmUniversalIN4cute5tupleIJiiiiEEENS1_10collective13CollectiveMmaINS1_35MainloopSm100TmaUmmaWarpSpecializedILi3ELi2ELi4ENS5_IJNS4_1CILi1EEESB_SB_EEEEENS5_IJNSA_ILi64EEESE_NSA_ILi128EEEEEENS_12float_e5m2_tENS5_IJlSB_lEEESH_SI_NS4_8TiledMMAINS4_8MMA_AtomIJNS4_10MMA_TraitsINS4_19SM100_MMA_F8F6F4_SSEJSH_SH_fSE_SE_NS4_17integral_constantINS4_4UMMA5MajorELSP_0EEESQ_NSN_INSO_7ScaleInELSR_0EEESS_EEEEEENS4_6LayoutISC_NS5_IJNSA_ILi0EEESW_SW_EEEEENS5_IJNS4_10UnderscoreESZ_SZ_EEEEENS4_13SM90_TMA_LOADENS4_14ComposedLayoutINS4_7SwizzleILi3ELi4ELi3EEENS4_18smem_ptr_flag_bitsILi8EEENSV_INS5_IJNSA_ILi8EEESF_EEENS5_IJSF_SB_EEEEEEEvNS4_8identityES12_S1C_vS1D_EENS_8epilogue10collective18CollectiveEpilogueINS1F_23Sm100TmaWarpSpecializedILi1ELi1ELi32ELb0ELb0EEEJSG_NS5_IJNSV_ISE_SB_EES1K_EEESH_SI_SH_SI_NS1F_6fusion15FusionCallbacksIS1J_NS1M_17LinearCombinationISH_fSH_fLNS_15FloatRoundStyleE2EEESG_S1L_JEEENS4_5SM1004TMEM4LOAD26SM100_TMEM_LOAD_16dp32b32xES12_NS13_INS14_ILi2ELi4ELi3EEES17_NSV_INS5_IJS18_SE_EEENS5_IJSE_SB_EEEEEEENS4_39AutoVectorizingCopyWithAssumedAlignmentILi128EEENS4_14SM90_TMA_STOREES20_S22_S22_EEEvvEEEEvNT_6ParamsE --------------------------
	.section	.nv.info._ZN7cutlass13device_kernelINS_4gemm6kernel13GemmUniversalIN4cute5tupleIJiiiiEEENS1_10collective13CollectiveMmaINS1_35MainloopSm100TmaUmmaWarpSpecializedILi3ELi2ELi4ENS5_IJNS4_1CILi1EEESB_SB_EEEEENS5_IJNSA_ILi64EEESE_NSA_ILi128EEEEEENS_12float_e5m2_tENS5_IJlSB_lEEESH_SI_NS4_8TiledMMAINS4_8MMA_AtomIJNS4_10MMA_TraitsINS4_19SM100_MMA_F8F6F4_SSEJSH_SH_fSE_SE_NS4_17integral_constantINS4_4UMMA5MajorELSP_0EEESQ_NSN_INSO_7ScaleInELSR_0EEESS_EEEEEENS4_6LayoutISC_NS5_IJNSA_ILi0EEESW_SW_EEEEENS5_IJNS4_10UnderscoreESZ_SZ_EEEEENS4_13SM90_TMA_LOADENS4_14ComposedLayoutINS4_7SwizzleILi3ELi4ELi3EEENS4_18smem_ptr_flag_bitsILi8EEENSV_INS5_IJNSA_ILi8EEESF_EEENS5_IJSF_SB_EEEEEEEvNS4_8identityES12_S1C_vS1D_EENS_8epilogue10collective18CollectiveEpilogueINS1F_23Sm100TmaWarpSpecializedILi1ELi1ELi32ELb0ELb0EEEJSG_NS5_IJNSV_ISE_SB_EES1K_EEESH_SI_SH_SI_NS1F_6fusion15FusionCallbacksIS1J_NS1M_17LinearCombinationISH_fSH_fLNS_15FloatRoundStyleE2EEESG_S1L_JEEENS4_5SM1004TMEM4LOAD26SM100_TMEM_LOAD_16dp32b32xES12_NS13_INS14_ILi2ELi4ELi3EEES17_NSV_INS5_IJS18_SE_EEENS5_IJSE_SB_EEEEEEENS4_39AutoVectorizingCopyWithAssumedAlignmentILi128EEENS4_14SM90_TMA_STOREES20_S22_S22_EEEvvEEEEvNT_6ParamsE,"",@"SHT_CUDA_INFO"
	.sectionflags	@""
	.align	4


	//----- nvinfo : EIATTR_CUDA_API_VERSION
	.align		4
        /*0000*/ 	.byte	0x04, 0x37
        /*0002*/ 	.short	(.L_31 - .L_30)
.L_30:
        /*0004*/ 	.word	0x00000082


	//----- nvinfo : EIATTR_KPARAM_INFO
	.align		4
.L_31:
        /*0008*/ 	.byte	0x04, 0x17
        /*000a*/ 	.short	(.L_33 - .L_32)
.L_32:
        /*000c*/ 	.word	0x00000000
        /*0010*/ 	.short	0x0000
        /*0012*/ 	.short	0x0000
        /*0014*/ 	.byte	0x00, 0xf0, 0x01, 0x20


	//----- nvinfo : EIATTR_AT_ENTRY_FRAGMENTS
	.align		4
.L_33:
        /*0018*/ 	.byte	0x04, 0x4f
        /*001a*/ 	.short	(.L_35 - .L_34)


	//   ....[0]....
.L_34:
        /*001c*/ 	.word	0x00000006


	//----- nvinfo : EIATTR_RESERVED_SMEM_USED
	.align		4
.L_35:
        /*0020*/ 	.byte	0x01, 0x41
	.zero		2


	//----- nvinfo : EIATTR_SPARSE_MMA_MASK
	.align		4
        /*0024*/ 	.byte	0x03, 0x50
        /*0026*/ 	.short	0x0000


	//----- nvinfo : EIATTR_TCGEN05_1CTA_USED
	.align		4
        /*0028*/ 	.byte	0x01, 0x51
	.zero		2


	//----- nvinfo : EIATTR_MAXREG_COUNT
	.align		4
        /*002c*/ 	.byte	0x03, 0x1b
        /*002e*/ 	.short	0x00ff


	//----- nvinfo : EIATTR_NUM_BARRIERS
	.align		4
        /*0030*/ 	.byte	0x02, 0x4c
        /*0032*/ 	.byte	0x07
	.zero		1


	//----- nvinfo : EIATTR_EXTERNS
	.align		4
        /*0034*/ 	.byte	0x04, 0x0f
        /*0036*/ 	.short	(.L_37 - .L_36)


	//   ....[0]....
	.align		4
.L_36:
        /*0038*/ 	.word	index@(__assertfail)


	//----- nvinfo : EIATTR_MERCURY_ISA_VERSION
	.align		4
.L_37:
        /*003c*/ 	.byte	0x03, 0x5f
        /*003e*/ 	.short	0x0101


	//----- nvinfo : EIATTR_INT_WARP_WIDE_INSTR_OFFSETS
	.align		4
        /*0040*/ 	.byte	0x04, 0x31
        /*0042*/ 	.short	(.L_39 - .L_38)


	//   ....[0]....
.L_38:
        /*0044*/ 	.word	0x00001d40


	//   ....[1]....
        /*0048*/ 	.word	0x00003760


	//   ....[2]....
        /*004c*/ 	.word	0x00003780


	//   ....[3]....
        /*0050*/ 	.word	0x000037b0


	//   ....[4]....
        /*0054*/ 	.word	0x000041c0


	//   ....[5]....
        /*0058*/ 	.word	0x000042b0


	//----- nvinfo : EIATTR_COOP_GROUP_MASK_REGIDS
	.align		4
.L_39:
        /*005c*/ 	.byte	0x04, 0x29
        /*005e*/ 	.short	(.L_41 - .L_40)


	//   ....[0]....
.L_40:
        /*0060*/ 	.word	0xffffffff


	//   ....[1]....
        /*0064*/ 	.word	0xffffffff


	//   ....[2]....
        /*0068*/ 	.word	0xffffffff


	//   ....[3]....
        /*006c*/ 	.word	0xffffffff


	//   ....[4]....
        /*0070*/ 	.word	0xffffffff


	//   ....[5]....
        /*0074*/ 	.word	0xffffffff


	//   ....[6]....
        /*0078*/ 	.word	0xffffffff


	//   ....[7]....
        /*007c*/ 	.word	0xffffffff


	//   ....[8]....
        /*0080*/ 	.word	0xffffffff


	//   ....[9]....
        /*0084*/ 	.word	0xffffffff


	//   ....[10]....
        /*0088*/ 	.word	0xffffffff


	//   ....[11]....
        /*008c*/ 	.word	0xffffffff


	//   ....[12]....
        /*0090*/ 	.word	0xffffffff


	//----- nvinfo : EIATTR_COOP_GROUP_INSTR_OFFSETS
	.align		4
.L_41:
        /*0094*/ 	.byte	0x04, 0x28
        /*0096*/ 	.short	(.L_43 - .L_42)


	//   ....[0]....
.L_42:
        /*0098*/ 	.word	0x00000090


	//   ....[1]....
        /*009c*/ 	.word	0x000004d0


	//   ....[2]....
        /*00a0*/ 	.word	0x00000620


	//   ....[3]....
        /*00a4*/ 	.word	0x00000760


	//   ....[4]....
        /*00a8*/ 	.word	0x00000860


	//   ....[5]....
        /*00ac*/ 	.word	0x000009d0


	//   ....[6]....
        /*00b0*/ 	.word	0x00000b70


	//   ....[7]....
        /*00b4*/ 	.word	0x00001c20


	//   ....[8]....
        /*00b8*/ 	.word	0x00002970


	//   ....[9]....
        /*00bc*/ 	.word	0x00002b80


	//   ....[10]....
        /*00c0*/ 	.word	0x00002bb0


	//   ....[11]....
        /*00c4*/ 	.word	0x00003640


	//   ....[12]....
        /*00c8*/ 	.word	0x00003870


	//----- nvinfo : EIATTR_VRC_CTA_INIT_COUNT
	.align		4
.L_43:
        /*00cc*/ 	.byte	0x02, 0x4a
        /*00ce*/ 	.byte	0x80
	.zero		1


	//----- nvinfo : EIATTR_SYSCALL_OFFSETS
	.align		4
        /*00d0*/ 	.byte	0x04, 0x46
        /*00d2*/ 	.short	(.L_45 - .L_44)


	//   ....[0]....
.L_44:
        /*00d4*/ 	.word	0x00004cd0


	//   ....[1]....
        /*00d8*/ 	.word	0x00004e10


	//   ....[2]....
        /*00dc*/ 	.word	0x00005570


	//----- nvinfo : EIATTR_MBARRIER_INSTR_OFFSETS
	.align		4
.L_45:
        /*00e0*/ 	.byte	0x04, 0x39
        /*00e2*/ 	.short	(.L_47 - .L_46)


	//   ....[0]....
.L_46:
        /*00e4*/ 	.word	0x000005b0
        /*00e8*/ 	.word	0x000000ff
        /*00ec*/ 	.word	0x00000000
        /*00f0*/ 	.short	0x0100
        /*00f2*/ 	.byte	0x05
	.zero		1


	//   ....[1]....
        /*00f4*/ 	.word	0x000005c0
        /*00f8*/ 	.word	0x000000ff
        /*00fc*/ 	.word	0x00000018
        /*0100*/ 	.short	0x0100
        /*0102*/ 	.byte	0x05
	.zero		1


	//   ....[2]....
        /*0104*/ 	.word	0x000005d0
        /*0108*/ 	.word	0x000000ff
        /*010c*/ 	.word	0x00000008
        /*0110*/ 	.short	0x0100
        /*0112*/ 	.byte	0x05
	.zero		1


	//   ....[3]....
        /*0114*/ 	.word	0x000005e0
        /*0118*/ 	.word	0x000000ff
        /*011c*/ 	.word	0x00000020
        /*0120*/ 	.short	0x0100
        /*0122*/ 	.byte	0x05
	.zero		1


	//   ....[4]....
        /*0124*/ 	.word	0x000005f0
        /*0128*/ 	.word	0x000000ff
        /*012c*/ 	.word	0x00000010
        /*0130*/ 	.short	0x0100
        /*0132*/ 	.byte	0x05
	.zero		1


	//   ....[5]....
        /*0134*/ 	.word	0x00000600
        /*0138*/ 	.word	0x000000ff
        /*013c*/ 	.word	0x00000028
        /*0140*/ 	.short	0x0100
        /*0142*/ 	.byte	0x05
	.zero		1


	//   ....[6]....
        /*0144*/ 	.word	0x00000730
        /*0148*/ 	.word	0x000000ff
        /*014c*/ 	.word	0x00000030
        /*0150*/ 	.short	0x0100
        /*0152*/ 	.byte	0x06
	.zero		1


	//   ....[7]....
        /*0154*/ 	.word	0x00000740
        /*0158*/ 	.word	0x000000ff
        /*015c*/ 	.word	0x00000038
        /*0160*/ 	.short	0x0100
        /*0162*/ 	.byte	0x06
	.zero		1


	//   ....[8]....
        /*0164*/ 	.word	0x00000830
        /*0168*/ 	.word	0x000000ff
        /*016c*/ 	.word	0x00000040
        /*0170*/ 	.short	0x0100
        /*0172*/ 	.byte	0x05
	.zero		1


	//   ....[9]....
        /*0174*/ 	.word	0x00000840
        /*0178*/ 	.word	0x000000ff
        /*017c*/ 	.word	0x00000048
        /*0180*/ 	.short	0x0100
        /*0182*/ 	.byte	0x05
	.zero		1


	//   ....[10]....
        /*0184*/ 	.word	0x00000980
        /*0188*/ 	.word	0x000000ff
        /*018c*/ 	.word	0x00000050
        /*0190*/ 	.short	0x0100
        /*0192*/ 	.byte	0x05
	.zero		1


	//   ....[11]....
        /*0194*/ 	.word	0x00000990
        /*0198*/ 	.word	0x000000ff
        /*019c*/ 	.word	0x00000060
        /*01a0*/ 	.short	0x0100
        /*01a2*/ 	.byte	0x05
	.zero		1


	//   ....[12]....
        /*01a4*/ 	.word	0x000009a0
        /*01a8*/ 	.word	0x000000ff
        /*01ac*/ 	.word	0x00000058
        /*01b0*/ 	.short	0x0100
        /*01b2*/ 	.byte	0x05
	.zero		1


	//   ....[13]....
        /*01b4*/ 	.word	0x000009b0
        /*01b8*/ 	.word	0x000000ff
        /*01bc*/ 	.word	0x00000068
        /*01c0*/ 	.short	0x0100
        /*01c2*/ 	.byte	0x05
	.zero		1


	//   ....[14]....
        /*01c4*/ 	.word	0x00000ae0
        /*01c8*/ 	.word	0x000000ff
        /*01cc*/ 	.word	0x00000070
        /*01d0*/ 	.short	0x0100
        /*01d2*/ 	.byte	0x06
	.zero		1


	//   ....[15]....
        /*01d4*/ 	.word	0x00000af0
        /*01d8*/ 	.word	0x000000ff
        /*01dc*/ 	.word	0x00000090
        /*01e0*/ 	.short	0x0100
        /*01e2*/ 	.byte	0x06
	.zero		1


	//   ....[16]....
        /*01e4*/ 	.word	0x00000b00
        /*01e8*/ 	.word	0x000000ff
        /*01ec*/ 	.word	0x00000078
        /*01f0*/ 	.short	0x0100
        /*01f2*/ 	.byte	0x06
	.zero		1


	//   ....[17]....
        /*01f4*/ 	.word	0x00000b10
        /*01f8*/ 	.word	0x000000ff
        /*01fc*/ 	.word	0x00000098
        /*0200*/ 	.short	0x0100
        /*0202*/ 	.byte	0x06
	.zero		1


	//   ....[18]....
        /*0204*/ 	.word	0x00000b20
        /*0208*/ 	.word	0x000000ff
        /*020c*/ 	.word	0x00000080
        /*0210*/ 	.short	0x0100
        /*0212*/ 	.byte	0x06
	.zero		1


	//   ....[19]....
        /*0214*/ 	.word	0x00000b30
        /*0218*/ 	.word	0x000000ff
        /*021c*/ 	.word	0x000000a0
        /*0220*/ 	.short	0x0100
        /*0222*/ 	.byte	0x06
	.zero		1


	//   ....[20]....
        /*0224*/ 	.word	0x00000b40
        /*0228*/ 	.word	0x000000ff
        /*022c*/ 	.word	0x00000088
        /*0230*/ 	.short	0x0100
        /*0232*/ 	.byte	0x06
	.zero		1


	//   ....[21]....
        /*0234*/ 	.word	0x00000b50
        /*0238*/ 	.word	0x000000ff
        /*023c*/ 	.word	0x000000a8
        /*0240*/ 	.short	0x0100
        /*0242*/ 	.byte	0x06
	.zero		1


	//   ....[22]....
        /*0244*/ 	.word	0x00000c40
        /*0248*/ 	.word	0x000000ff
        /*024c*/ 	.word	0x000000b0
        /*0250*/ 	.short	0x0100
        /*0252*/ 	.byte	0x05
	.zero		1


	//   ....[23]....
        /*0254*/ 	.word	0x00000c50
        /*0258*/ 	.word	0x000000ff
        /*025c*/ 	.word	0x000000c0
        /*0260*/ 	.short	0x0100
        /*0262*/ 	.byte	0x05
	.zero		1


	//   ....[24]....
        /*0264*/ 	.word	0x00000c60
        /*0268*/ 	.word	0x000000ff
        /*026c*/ 	.word	0x000000b8
        /*0270*/ 	.short	0x0100
        /*0272*/ 	.byte	0x05
	.zero		1


	//   ....[25]....
        /*0274*/ 	.word	0x00000c70
        /*0278*/ 	.word	0x000000ff
        /*027c*/ 	.word	0x000000c8
        /*0280*/ 	.short	0x0100
        /*0282*/ 	.byte	0x05
	.zero		1


	//   ....[26]....
        /*0284*/ 	.word	0x00001540
        /*0288*/ 	.word	0x00000003
        /*028c*/ 	.word	0x000000c0
        /*0290*/ 	.short	0x010a
        /*0292*/ 	.byte	0xff
	.zero		1


	//   ....[27]....
        /*0294*/ 	.word	0x00001570
        /*0298*/ 	.word	0x00000003
        /*029c*/ 	.word	0x000000b0
        /*02a0*/ 	.short	0x0101
        /*02a2*/ 	.byte	0xff
	.zero		1


	//   ....[28]....
        /*02a4*/ 	.word	0x00001640
        /*02a8*/ 	.word	0x000000ff
        /*02ac*/ 	.word	0x00000018
        /*02b0*/ 	.short	0x010a
        /*02b2*/ 	.byte	0x08
	.zero		1


	//   ....[29]....
        /*02b4*/ 	.word	0x000016e0
        /*02b8*/ 	.word	0x000000ff
        /*02bc*/ 	.word	0x00000018
        /*02c0*/ 	.short	0x010a
        /*02c2*/ 	.byte	0x21
	.zero		1


	//   ....[30]....
        /*02c4*/ 	.word	0x00001840
        /*02c8*/ 	.word	0x000000ff
        /*02cc*/ 	.word	0x00000018
        /*02d0*/ 	.short	0x010a
        /*02d2*/ 	.byte	0x08
	.zero		1


	//   ....[31]....
        /*02d4*/ 	.word	0x00001930
        /*02d8*/ 	.word	0x000000ff
        /*02dc*/ 	.word	0x00000048
        /*02e0*/ 	.short	0x0101
        /*02e2*/ 	.byte	0x04
	.zero		1


	//   ....[32]....
        /*02e4*/ 	.word	0x00001950
        /*02e8*/ 	.word	0x000000ff
        /*02ec*/ 	.word	0x00000018
        /*02f0*/ 	.short	0x010a
        /*02f2*/ 	.byte	0x08
	.zero		1


	//   ....[33]....
        /*02f4*/ 	.word	0x000019d0
        /*02f8*/ 	.word	0x000000ff
        /*02fc*/ 	.word	0x00000018
        /*0300*/ 	.short	0x010a
        /*0302*/ 	.byte	0x11
	.zero		1


	//   ....[34]....
        /*0304*/ 	.word	0x00001b30
        /*0308*/ 	.word	0x000000ff
        /*030c*/ 	.word	0x00000018
        /*0310*/ 	.short	0x010a
        /*0312*/ 	.byte	0x08
	.zero		1


	//   ....[35]....
        /*0314*/ 	.word	0x00001c50
        /*0318*/ 	.word	0x00000002
        /*031c*/ 	.word	0x00000050
        /*0320*/ 	.short	0x010a
        /*0322*/ 	.byte	0xff
	.zero		1


	//   ....[36]....
        /*0324*/ 	.word	0x00001d10
        /*0328*/ 	.word	0x00000002
        /*032c*/ 	.word	0x00000000
        /*0330*/ 	.short	0x0101
        /*0332*/ 	.byte	0xff
	.zero		1


	//   ....[37]....
        /*0334*/ 	.word	0x00002270
        /*0338*/ 	.word	0x000000ff
        /*033c*/ 	.word	0x00000000
        /*0340*/ 	.short	0x010a
        /*0342*/ 	.byte	0x05
	.zero		1


	//   ....[38]....
        /*0344*/ 	.word	0x00002300
        /*0348*/ 	.word	0x000000ff
        /*034c*/ 	.word	0x00000000
        /*0350*/ 	.short	0x010a
        /*0352*/ 	.byte	0x05
	.zero		1


	//   ....[39]....
        /*0354*/ 	.word	0x000023a0
        /*0358*/ 	.word	0x00000000
        /*035c*/ 	.word	0x00000000
        /*0360*/ 	.short	0x010a
        /*0362*/ 	.byte	0xff
	.zero		1


	//   ....[40]....
        /*0364*/ 	.word	0x000024c0
        /*0368*/ 	.word	0x00000000
        /*036c*/ 	.word	0x000000b0
        /*0370*/ 	.short	0x010a
        /*0372*/ 	.byte	0xff
	.zero		1


	//   ....[41]....
        /*0374*/ 	.word	0x00002520
        /*0378*/ 	.word	0x00000004
        /*037c*/ 	.word	0x00000000
        /*0380*/ 	.short	0x0101
        /*0382*/ 	.byte	0xff
	.zero		1


	//   ....[42]....
        /*0384*/ 	.word	0x00002540
        /*0388*/ 	.word	0x000000ff
        /*038c*/ 	.word	0x00000060
        /*0390*/ 	.short	0x010a
        /*0392*/ 	.byte	0x05
	.zero		1


	//   ....[43]....
        /*0394*/ 	.word	0x00002660
        /*0398*/ 	.word	0x00000000
        /*039c*/ 	.word	0x00000050
        /*03a0*/ 	.short	0x010a
        /*03a2*/ 	.byte	0xff
	.zero		1


	//   ....[44]....
        /*03a4*/ 	.word	0x00002770
        /*03a8*/ 	.word	0x00000000
        /*03ac*/ 	.word	0x00000000
        /*03b0*/ 	.short	0x0101
        /*03b2*/ 	.byte	0xff
	.zero		1


	//   ....[45]....
        /*03b4*/ 	.word	0x00002800
        /*03b8*/ 	.word	0x000000ff
        /*03bc*/ 	.word	0x00000060
        /*03c0*/ 	.short	0x0106
        /*03c2*/ 	.byte	0x05
	.zero		1


	//   ....[46]....
        /*03c4*/ 	.word	0x00002820
        /*03c8*/ 	.word	0x000000ff
        /*03cc*/ 	.word	0x00000060
        /*03d0*/ 	.short	0x010a
        /*03d2*/ 	.byte	0x05
	.zero		1


	//   ....[47]....
        /*03d4*/ 	.word	0x000028b0
        /*03d8*/ 	.word	0x000000ff
        /*03dc*/ 	.word	0x00000060
        /*03e0*/ 	.short	0x0106
        /*03e2*/ 	.byte	0x04
	.zero		1


	//   ....[48]....
        /*03e4*/ 	.word	0x000028f0
        /*03e8*/ 	.word	0x00000000
        /*03ec*/ 	.word	0x00000060
        /*03f0*/ 	.short	0x010a
        /*03f2*/ 	.byte	0xff
	.zero		1


	//   ....[49]....
        /*03f4*/ 	.word	0x00002e30
        /*03f8*/ 	.word	0x00000000
        /*03fc*/ 	.word	0x00000050
        /*0400*/ 	.short	0x010a
        /*0402*/ 	.byte	0xff
	.zero		1


	//   ....[50]....
        /*0404*/ 	.word	0x00002f30
        /*0408*/ 	.word	0x00000003
        /*040c*/ 	.word	0x00000000
        /*0410*/ 	.short	0x0101
        /*0412*/ 	.byte	0xff
	.zero		1


	//   ....[51]....
        /*0414*/ 	.word	0x00002f40
        /*0418*/ 	.word	0x000000ff
        /*041c*/ 	.word	0x00000000
        /*0420*/ 	.short	0x010a
        /*0422*/ 	.byte	0x06
	.zero		1


	//   ....[52]....
        /*0424*/ 	.word	0x00002fc0
        /*0428*/ 	.word	0x000000ff
        /*042c*/ 	.word	0x00000090
        /*0430*/ 	.short	0x010a
        /*0432*/ 	.byte	0x07
	.zero		1


	//   ....[53]....
        /*0434*/ 	.word	0x000030a0
        /*0438*/ 	.word	0x000000ff
        /*043c*/ 	.word	0x00000000
        /*0440*/ 	.short	0x010a
        /*0442*/ 	.byte	0x06
	.zero		1


	//   ....[54]....
        /*0444*/ 	.word	0x000031d0
        /*0448*/ 	.word	0x000000ff
        /*044c*/ 	.word	0x00000000
        /*0450*/ 	.short	0x010a
        /*0452*/ 	.byte	0x1a
	.zero		1


	//   ....[55]....
        /*0454*/ 	.word	0x00003470
        /*0458*/ 	.word	0x000000ff
        /*045c*/ 	.word	0x00000000
        /*0460*/ 	.short	0x010a
        /*0462*/ 	.byte	0x06
	.zero		1


	//   ....[56]....
        /*0464*/ 	.word	0x00003500
        /*0468*/ 	.word	0x000000ff
        /*046c*/ 	.word	0x00000000
        /*0470*/ 	.short	0x010a
        /*0472*/ 	.byte	0x06
	.zero		1


	//   ....[57]....
        /*0474*/ 	.word	0x00003590
        /*0478*/ 	.word	0x000000ff
        /*047c*/ 	.word	0x00000000
        /*0480*/ 	.short	0x010a
        /*0482*/ 	.byte	0x06
	.zero		1


	//   ....[58]....
        /*0484*/ 	.word	0x00003620
        /*0488*/ 	.word	0x000000ff
        /*048c*/ 	.word	0x00000000
        /*0490*/ 	.short	0x010a
        /*0492*/ 	.byte	0x07
	.zero		1


	//   ....[59]....
        /*0494*/ 	.word	0x00003a60
        /*0498*/ 	.word	0x00000000
        /*049c*/ 	.word	0x00000050
        /*04a0*/ 	.short	0x010a
        /*04a2*/ 	.byte	0xff
	.zero		1


	//   ....[60]....
        /*04a4*/ 	.word	0x00003b50
        /*04a8*/ 	.word	0x00000000
        /*04ac*/ 	.word	0x00000000
        /*04b0*/ 	.short	0x0101
        /*04b2*/ 	.byte	0xff
	.zero		1


	//   ....[61]....
        /*04b4*/ 	.word	0x00003e70
        /*04b8*/ 	.word	0x000000ff
        /*04bc*/ 	.word	0x00000048
        /*04c0*/ 	.short	0x010a
        /*04c2*/ 	.byte	0x06
	.zero		1


	//   ....[62]....
        /*04c4*/ 	.word	0x00003ff0
        /*04c8*/ 	.word	0x000000ff
        /*04cc*/ 	.word	0x00000038
        /*04d0*/ 	.short	0x010a
        /*04d2*/ 	.byte	0x06
	.zero		1


	//   ....[63]....
        /*04d4*/ 	.word	0x00004320
        /*04d8*/ 	.word	0x000000ff
        /*04dc*/ 	.word	0x00000030
        /*04e0*/ 	.short	0x010b
        /*04e2*/ 	.byte	0x06
	.zero		1


	//   ....[64]....
        /*04e4*/ 	.word	0x00004340
        /*04e8*/ 	.word	0x000000ff
        /*04ec*/ 	.word	0x00000000
        /*04f0*/ 	.short	0x0101
        /*04f2*/ 	.byte	0x25
	.zero		1


	//   ....[65]....
        /*04f4*/ 	.word	0x00004380
        /*04f8*/ 	.word	0x00000000
        /*04fc*/ 	.word	0x00000038
        /*0500*/ 	.short	0x010a
        /*0502*/ 	.byte	0xff
	.zero		1


	//   ....[66]....
        /*0504*/ 	.word	0x000046e0
        /*0508*/ 	.word	0x00000000
        /*050c*/ 	.word	0x00000050
        /*0510*/ 	.short	0x010a
        /*0512*/ 	.byte	0xff
	.zero		1


	//   ....[67]....
        /*0514*/ 	.word	0x000047f0
        /*0518*/ 	.word	0x00000000
        /*051c*/ 	.word	0x00000000
        /*0520*/ 	.short	0x0101
        /*0522*/ 	.byte	0xff
	.zero		1


	//   ....[68]....
        /*0524*/ 	.word	0x000051a0
        /*0528*/ 	.word	0x000000ff
        /*052c*/ 	.word	0x00000030
        /*0530*/ 	.short	0x010a
        /*0532*/ 	.byte	0x2b
	.zero		1


	//   ....[69]....
        /*0534*/ 	.word	0x000051c0
        /*0538*/ 	.word	0x0000005c
        /*053c*/ 	.word	0x00000070
        /*0540*/ 	.short	0x010a
        /*0542*/ 	.byte	0xff
	.zero		1


	//   ....[70]....
        /*0544*/ 	.word	0x00005310
        /*0548*/ 	.word	0x000000ff
        /*054c*/ 	.word	0x00000030
        /*0550*/ 	.short	0x010a
        /*0552*/ 	.byte	0x2b
	.zero		1


	//   ....[71]....
        /*0554*/ 	.word	0x000053f0
        /*0558*/ 	.word	0x000000ff
        /*055c*/ 	.word	0x00000000
        /*0560*/ 	.short	0x0101
        /*0562*/ 	.byte	0x04
	.zero		1


	//   ....[72]....
        /*0564*/ 	.word	0x00005450
        /*0568*/ 	.word	0x0000005c
        /*056c*/ 	.word	0x00000070
        /*0570*/ 	.short	0x010a
        /*0572*/ 	.byte	0xff
	.zero		1


	//   ....[73]....
        /*0574*/ 	.word	0x00005820
        /*0578*/ 	.word	0x000000ff
        /*057c*/ 	.word	0x00000000
        /*0580*/ 	.short	0x0101
        /*0582*/ 	.byte	0x05
	.zero		1


	//   ....[74]....
        /*0584*/ 	.word	0x000060b0
        /*0588*/ 	.word	0x00000003
        /*058c*/ 	.word	0x000000c0
        /*0590*/ 	.short	0x010a
        /*0592*/ 	.byte	0xff
	.zero		1


	//   ....[75]....
        /*0594*/ 	.word	0x00006110
        /*0598*/ 	.word	0x00000002
        /*059c*/ 	.word	0x00000018
        /*05a0*/ 	.short	0x010a
        /*05a2*/ 	.byte	0xff
	.zero		1


	//   ....[76]....
        /*05a4*/ 	.word	0x00006170
        /*05a8*/ 	.word	0x00000002
        /*05ac*/ 	.word	0x00000018
        /*05b0*/ 	.short	0x010a
        /*05b2*/ 	.byte	0xff
	.zero		1


	//   ....[77]....
        /*05b4*/ 	.word	0x000061c0
        /*05b8*/ 	.word	0x00000002
        /*05bc*/ 	.word	0x00000050
        /*05c0*/ 	.short	0x010a
        /*05c2*/ 	.byte	0xff
	.zero		1


	//   ....[78]....
        /*05c4*/ 	.word	0x00006220
        /*05c8*/ 	.word	0x00000000
        /*05cc*/ 	.word	0x00000000
        /*05d0*/ 	.short	0x010a
        /*05d2*/ 	.byte	0xff
	.zero		1


	//   ....[79]....
        /*05d4*/ 	.word	0x00006280
        /*05d8*/ 	.word	0x00000000
        /*05dc*/ 	.word	0x00000000
        /*05e0*/ 	.short	0x010a
        /*05e2*/ 	.byte	0xff
	.zero		1


	//   ....[80]....
        /*05e4*/ 	.word	0x000062d0
        /*05e8*/ 	.word	0x00000000
        /*05ec*/ 	.word	0x000000b0
        /*05f0*/ 	.short	0x010a
        /*05f2*/ 	.byte	0xff
	.zero		1


	//   ....[81]....
        /*05f4*/ 	.word	0x00006330
        /*05f8*/ 	.word	0x00000000
        /*05fc*/ 	.word	0x00000060
        /*0600*/ 	.short	0x010a
        /*0602*/ 	.byte	0xff
	.zero		1


	//   ....[82]....
        /*0604*/ 	.word	0x00006380
        /*0608*/ 	.word	0x00000000
        /*060c*/ 	.word	0x00000050
        /*0610*/ 	.short	0x010a
        /*0612*/ 	.byte	0xff
	.zero		1


	//   ....[83]....
        /*0614*/ 	.word	0x000063e0
        /*0618*/ 	.word	0x00000000
        /*061c*/ 	.word	0x00000060
        /*0620*/ 	.short	0x010a
        /*0622*/ 	.byte	0xff
	.zero		1


	//   ....[84]....
        /*0624*/ 	.word	0x00006430
        /*0628*/ 	.word	0x00000000
        /*062c*/ 	.word	0x00000050
        /*0630*/ 	.short	0x010a
        /*0632*/ 	.byte	0xff
	.zero		1


	//   ....[85]....
        /*0634*/ 	.word	0x00006490
        /*0638*/ 	.word	0x00000003
        /*063c*/ 	.word	0x00000090
        /*0640*/ 	.short	0x010a
        /*0642*/ 	.byte	0xff
	.zero		1


	//   ....[86]....
        /*0644*/ 	.word	0x000064f0
        /*0648*/ 	.word	0x00000000
        /*064c*/ 	.word	0x00000000
        /*0650*/ 	.short	0x010a
        /*0652*/ 	.byte	0xff
	.zero		1


	//   ....[87]....
        /*0654*/ 	.word	0x00006550
        /*0658*/ 	.word	0x00000000
        /*065c*/ 	.word	0x00000000
        /*0660*/ 	.short	0x010a
        /*0662*/ 	.byte	0xff
	.zero		1


	//   ....[88]....
        /*0664*/ 	.word	0x000065b0
        /*0668*/ 	.word	0x00000000
        /*066c*/ 	.word	0x00000000
        /*0670*/ 	.short	0x010a
        /*0672*/ 	.byte	0xff
	.zero		1


	//   ....[89]....
        /*0674*/ 	.word	0x00006610
        /*0678*/ 	.word	0x00000000
        /*067c*/ 	.word	0x00000000
        /*0680*/ 	.short	0x010a
        /*0682*/ 	.byte	0xff
	.zero		1


	//   ....[90]....
        /*0684*/ 	.word	0x00006670
        /*0688*/ 	.word	0x00000000
        /*068c*/ 	.word	0x00000000
        /*0690*/ 	.short	0x010a
        /*0692*/ 	.byte	0xff
	.zero		1


	//   ....[91]....
        /*0694*/ 	.word	0x000066c0
        /*0698*/ 	.word	0x00000000
        /*069c*/ 	.word	0x00000050
        /*06a0*/ 	.short	0x010a
        /*06a2*/ 	.byte	0xff
	.zero		1


	//   ....[92]....
        /*06a4*/ 	.word	0x00006720
        /*06a8*/ 	.word	0x00000000
        /*06ac*/ 	.word	0x00000048
        /*06b0*/ 	.short	0x010a
        /*06b2*/ 	.byte	0xff
	.zero		1


	//   ....[93]....
        /*06b4*/ 	.word	0x00006780
        /*06b8*/ 	.word	0x00000003
        /*06bc*/ 	.word	0x00000038
        /*06c0*/ 	.short	0x010a
        /*06c2*/ 	.byte	0xff
	.zero		1


	//   ....[94]....
        /*06c4*/ 	.word	0x000067d0
        /*06c8*/ 	.word	0x00000000
        /*06cc*/ 	.word	0x00000050
        /*06d0*/ 	.short	0x010a
        /*06d2*/ 	.byte	0xff
	.zero		1


	//   ....[95]....
        /*06d4*/ 	.word	0x00006830
        /*06d8*/ 	.word	0x00000000
        /*06dc*/ 	.word	0x00000030
        /*06e0*/ 	.short	0x010a
        /*06e2*/ 	.byte	0xff
	.zero		1


	//   ....[96]....
        /*06e4*/ 	.word	0x00006880
        /*06e8*/ 	.word	0x0000005c
        /*06ec*/ 	.word	0x00000070
        /*06f0*/ 	.short	0x010a
        /*06f2*/ 	.byte	0xff
	.zero		1


	//----- nvinfo : EIATTR_NUM_MBARRIERS
	.align		4
.L_47:
        /*06f4*/ 	.byte	0x03, 0x38
        /*06f6*/ 	.short	0x001a


	//----- nvinfo : EIATTR_EXIT_INSTR_OFFSETS
	.align		4
        /*06f8*/ 	.byte	0x04, 0x1c
        /*06fa*/ 	.short	(.L_49 - .L_48)


	//   ....[0]....
.L_48:
        /*06fc*/ 	.word	0x000023d0


	//   ....[1]....
        /*0700*/ 	.word	0x000028c0


	//   ....[2]....
        /*0704*/ 	.word	0x00002920


	//   ....[3]....
        /*0708*/ 	.word	0x00003880


	//   ....[4]....
        /*070c*/ 	.word	0x000043b0


	//   ....[5]....
        /*0710*/ 	.word	0x000043f0


	//   ....[6]....
        /*0714*/ 	.word	0x000060a0


	//----- nvinfo : EIATTR_MAX_THREADS
	.align		4
.L_49:
        /*0718*/ 	.byte	0x04, 0x05
        /*071a*/ 	.short	(.L_51 - .L_50)
.L_50:
        /*071c*/ 	.word	0x00000100
        /*0720*/ 	.word	0x00000001
        /*0724*/ 	.word	0x00000001


	//----- nvinfo : EIATTR_CRS_STACK_SIZE
	.align		4
.L_51:
        /*0728*/ 	.byte	0x04, 0x1e
        /*072a*/ 	.short	(.L_53 - .L_52)
.L_52:
        /*072c*/ 	.word	0x00000000


	//----- nvinfo : EIATTR_CBANK_PARAM_SIZE
	.align		4
.L_53:
        /*0730*/ 	.byte	0x03, 0x19
        /*0732*/ 	.short	0x0800


	//----- nvinfo : EIATTR_PARAM_CBANK
	.align		4
        /*0734*/ 	.byte	0x04, 0x0a
        /*0736*/ 	.short	(.L_55 - .L_54)
	.align		4
.L_54:
        /*0738*/ 	.word	index@(.nv.constant0._ZN7cutlass13device_kernelINS_4gemm6kernel13GemmUniversalIN4cute5tupleIJiiiiEEENS1_10collective13CollectiveMmaINS1_35MainloopSm100TmaUmmaWarpSpecializedILi3ELi2ELi4ENS5_IJNS4_1CILi1EEESB_SB_EEEEENS5_IJNSA_ILi64EEESE_NSA_ILi128EEEEEENS_12float_e5m2_tENS5_IJlSB_lEEESH_SI_NS4_8TiledMMAINS4_8MMA_AtomIJNS4_10MMA_TraitsINS4_19SM100_MMA_F8F6F4_SSEJSH_SH_fSE_SE_NS4_17integral_constantINS4_4UMMA5MajorELSP_0EEESQ_NSN_INSO_7ScaleInELSR_0EEESS_EEEEEENS4_6LayoutISC_NS5_IJNSA_ILi0EEESW_SW_EEEEENS5_IJNS4_10UnderscoreESZ_SZ_EEEEENS4_13SM90_TMA_LOADENS4_14ComposedLayoutINS4_7SwizzleILi3ELi4ELi3EEENS4_18smem_ptr_flag_bitsILi8EEENSV_INS5_IJNSA_ILi8EEESF_EEENS5_IJSF_SB_EEEEEEEvNS4_8identityES12_S1C_vS1D_EENS_8epilogue10collective18CollectiveEpilogueINS1F_23Sm100TmaWarpSpecializedILi1ELi1ELi32ELb0ELb0EEEJSG_NS5_IJNSV_ISE_SB_EES1K_EEESH_SI_SH_SI_NS1F_6fusion15FusionCallbacksIS1J_NS1M_17LinearCombinationISH_fSH_fLNS_15FloatRoundStyleE2EEESG_S1L_JEEENS4_5SM1004TMEM4LOAD26SM100_TMEM_LOAD_16dp32b32xES12_NS13_INS14_ILi2ELi4ELi3EEES17_NSV_INS5_IJS18_SE_EEENS5_IJSE_SB_EEEEEEENS4_39AutoVectorizingCopyWithAssumedAlignmentILi128EEENS4_14SM90_TMA_STOREES20_S22_S22_EEEvvEEEEvNT_6ParamsE)
        /*073c*/ 	.short	0x0380
        /*073e*/ 	.short	0x0800


	//----- nvinfo : EIATTR_SW_WAR
	.align		4
.L_55:
        /*0740*/ 	.byte	0x04, 0x36
        /*0742*/ 	.short	(.L_57 - .L_56)
.L_56:
        /*0744*/ 	.word	0x00000008
.L_57:


//--------------------- .nv.callgraph             --------------------------
	.section	.nv.callgraph,"",@"SHT_CUDA_CALLGRAPH"
	.align	4
	.sectionentsize	8
	.align		4
        /*0000*/ 	.word	0x00000000
	.align		4
        /*0004*/ 	.word	0xffffffff
	.align		4
        /*0008*/ 	.word	index@(_ZN7cutlass13device_kernelINS_4gemm6kernel13GemmUniversalIN4cute5tupleIJiiiiEEENS1_10collective13CollectiveMmaINS1_35MainloopSm100TmaUmmaWarpSpecializedILi3ELi2ELi4ENS5_IJNS4_1CILi1EEESB_SB_EEEEENS5_IJNSA_ILi64EEESE_NSA_ILi128EEEEEENS_12float_e5m2_tENS5_IJlSB_lEEESH_SI_NS4_8TiledMMAINS4_8MMA_AtomIJNS4_10MMA_TraitsINS4_19SM100_MMA_F8F6F4_SSEJSH_SH_fSE_SE_NS4_17integral_constantINS4_4UMMA5MajorELSP_0EEESQ_NSN_INSO_7ScaleInELSR_0EEESS_EEEEEENS4_6LayoutISC_NS5_IJNSA_ILi0EEESW_SW_EEEEENS5_IJNS4_10UnderscoreESZ_SZ_EEEEENS4_13SM90_TMA_LOADENS4_14ComposedLayoutINS4_7SwizzleILi3ELi4ELi3EEENS4_18smem_ptr_flag_bitsILi8EEENSV_INS5_IJNSA_ILi8EEESF_EEENS5_IJSF_SB_EEEEEEEvNS4_8identityES12_S1C_vS1D_EENS_8epilogue10collective18CollectiveEpilogueINS1F_23Sm100TmaWarpSpecializedILi1ELi1ELi32ELb0ELb0EEEJSG_NS5_IJNSV_ISE_SB_EES1K_EEESH_SI_SH_SI_NS1F_6fusion15FusionCallbacksIS1J_NS1M_17LinearCombinationISH_fSH_fLNS_15FloatRoundStyleE2EEESG_S1L_JEEENS4_5SM1004TMEM4LOAD26SM100_TMEM_LOAD_16dp32b32xES12_NS13_INS14_ILi2ELi4ELi3EEES17_NSV_INS5_IJS18_SE_EEENS5_IJSE_SB_EEEEEEENS4_39AutoVectorizingCopyWithAssumedAlignmentILi128EEENS4_14SM90_TMA_STOREES20_S22_S22_EEEvvEEEEvNT_6ParamsE)
	.align		4
        /*000c*/ 	.word	index@(__assertfail)
	.align		4
        /*0010*/ 	.word	0x00000000
	.align		4
        /*0014*/ 	.word	0xfffffffe
	.align		4
        /*0018*/ 	.word	0x00000000
	.align		4
        /*001c*/ 	.word	0xfffffffd
	.align		4
        /*0020*/ 	.word	0x00000000
	.align		4
        /*0024*/ 	.word	0xfffffffc


//--------------------- .nv.constant4             --------------------------
	.section	.nv.constant4,"a",@progbits
	.align	8
	.align		8
.nv.constant4:
        /*0000*/ 	.dword	__assertfail
	.align		8
        /*0008*/ 	.dword	__unnamed_1
	.align		8
        /*0010*/ 	.dword	__unnamed_2
	.align		8
        /*0018*/ 	.dword	_ZN40_INTERNAL_fe09a42d_4_k_cu_54768cf6_213814cuda3std3__45__cpo5beginE
	.align		8
        /*0020*/ 	.dword	_ZN40_INTERNAL_fe09a42d_4_k_cu_54768cf6_213814cuda3std3__45__cpo3endE
	.align		8
        /*0028*/ 	.dword	_ZN40_INTERNAL_fe09a42d_4_k_cu_54768cf6_213814cuda3std3__45__cpo6cbeginE
	.align		8
        /*0030*/ 	.dword	_ZN40_INTERNAL_fe09a42d_4_k_cu_54768cf6_213814cuda3std3__45__cpo4cendE
	.align		8
        /*0038*/ 	.dword	_ZN40_INTERNAL_fe09a42d_4_k_cu_54768cf6_213814cuda3std3__442_GLOBAL__N__fe09a42d_4_k_cu_54768cf6_213816ignoreE
	.align		8
        /*0040*/ 	.dword	_ZN40_INTERNAL_fe09a42d_4_k_cu_54768cf6_213814cuda3std3__419piecewise_constructE
	.align		8
        /*0048*/ 	.dword	_ZN40_INTERNAL_fe09a42d_4_k_cu_54768cf6_213814cuda3std3__48in_placeE
	.align		8
        /*0050*/ 	.dword	_ZN40_INTERNAL_fe09a42d_4_k_cu_54768cf6_213814cuda3std6ranges3__45__cpo4swapE
	.align		8
        /*0058*/ 	.dword	_ZN40_INTERNAL_fe09a42d_4_k_cu_54768cf6_213814cuda3std6ranges3__45__cpo9iter_moveE
	.align		8
        /*0060*/ 	.dword	_ZN40_INTERNAL_fe09a42d_4_k_cu_54768cf6_213814cute7productE
	.align		8
        /*0068*/ 	.dword	_ZN40_INTERNAL_fe09a42d_4_k_cu_54768cf6_213814cute1_E
	.align		8
        /*0070*/ 	.dword	$str$25
	.align		8
        /*0078*/ 	.dword	$str$26
	.align		8
        /*0080*/ 	.dword	$str$27
	.align		8
        /*0088*/ 	.dword	$str$28


//--------------------- .text._ZN7cutlass13device_kernelINS_4gemm6kernel13GemmUniversalIN4cute5tupleIJiiiiEEENS1_10collective13CollectiveMmaINS1_35MainloopSm100TmaUmmaWarpSpecializedILi3ELi2ELi4ENS5_IJNS4_1CILi1EEESB_SB_EEEEENS5_IJNSA_ILi64EEESE_NSA_ILi128EEEEEENS_12float_e5m2_tENS5_IJlSB_lEEESH_SI_NS4_8TiledMMAINS4_8MMA_AtomIJNS4_10MMA_TraitsINS4_19SM100_MMA_F8F6F4_SSEJSH_SH_fSE_SE_NS4_17integral_constantINS4_4UMMA5MajorELSP_0EEESQ_NSN_INSO_7ScaleInELSR_0EEESS_EEEEEENS4_6LayoutISC_NS5_IJNSA_ILi0EEESW_SW_EEEEENS5_IJNS4_10UnderscoreESZ_SZ_EEEEENS4_13SM90_TMA_LOADENS4_14ComposedLayoutINS4_7SwizzleILi3ELi4ELi3EEENS4_18smem_ptr_flag_bitsILi8EEENSV_INS5_IJNSA_ILi8EEESF_EEENS5_IJSF_SB_EEEEEEEvNS4_8identityES12_S1C_vS1D_EENS_8epilogue10collective18CollectiveEpilogueINS1F_23Sm100TmaWarpSpecializedILi1ELi1ELi32ELb0ELb0EEEJSG_NS5_IJNSV_ISE_SB_EES1K_EEESH_SI_SH_SI_NS1F_6fusion15FusionCallbacksIS1J_NS1M_17LinearCombinationISH_fSH_fLNS_15FloatRoundStyleE2EEESG_S1L_JEEENS4_5SM1004TMEM4LOAD26SM100_TMEM_LOAD_16dp32b32xES12_NS13_INS14_ILi2ELi4ELi3EEES17_NSV_INS5_IJS18_SE_EEENS5_IJSE_SB_EEEEEEENS4_39AutoVectorizingCopyWithAssumedAlignmentILi128EEENS4_14SM90_TMA_STOREES20_S22_S22_EEEvvEEEEvNT_6ParamsE --------------------------
	.section	.text._ZN7cutlass13device_kernelINS_4gemm6kernel13GemmUniversalIN4cute5tupleIJiiiiEEENS1_10collective13CollectiveMmaINS1_35MainloopSm100TmaUmmaWarpSpecializedILi3ELi2ELi4ENS5_IJNS4_1CILi1EEESB_SB_EEEEENS5_IJNSA_ILi64EEESE_NSA_ILi128EEEEEENS_12float_e5m2_tENS5_IJlSB_lEEESH_SI_NS4_8TiledMMAINS4_8MMA_AtomIJNS4_10MMA_TraitsINS4_19SM100_MMA_F8F6F4_SSEJSH_SH_fSE_SE_NS4_17integral_constantINS4_4UMMA5MajorELSP_0EEESQ_NSN_INSO_7ScaleInELSR_0EEESS_EEEEEENS4_6LayoutISC_NS5_IJNSA_ILi0EEESW_SW_EEEEENS5_IJNS4_10UnderscoreESZ_SZ_EEEEENS4_13SM90_TMA_LOADENS4_14ComposedLayoutINS4_7SwizzleILi3ELi4ELi3EEENS4_18smem_ptr_flag_bitsILi8EEENSV_INS5_IJNSA_ILi8EEESF_EEENS5_IJSF_SB_EEEEEEEvNS4_8identityES12_S1C_vS1D_EENS_8epilogue10collective18CollectiveEpilogueINS1F_23Sm100TmaWarpSpecializedILi1ELi1ELi32ELb0ELb0EEEJSG_NS5_IJNSV_ISE_SB_EES1K_EEESH_SI_SH_SI_NS1F_6fusion15FusionCallbacksIS1J_NS1M_17LinearCombinationISH_fSH_fLNS_15FloatRoundStyleE2EEESG_S1L_JEEENS4_5SM1004TMEM4LOAD26SM100_TMEM_LOAD_16dp32b32xES12_NS13_INS14_ILi2ELi4ELi3EEES17_NSV_INS5_IJS18_SE_EEENS5_IJSE_SB_EEEEEEENS4_39AutoVectorizingCopyWithAssumedAlignmentILi128EEENS4_14SM90_TMA_STOREES20_S22_S22_EEEvvEEEEvNT_6ParamsE,"ax",@progbits
	.align	128
.text._ZN7cutlass13device_kernelINS_4gemm6kernel13GemmUniversalIN4cute5tupleIJiiiiEEENS1_10collective13CollectiveMmaINS1_35MainloopSm100TmaUmmaWarpSpecializedILi3ELi2ELi4ENS5_IJNS4_1CILi1EEESB_SB_EEEEENS5_IJNSA_ILi64EEESE_NSA_ILi128EEEEEENS_12float_e5m2_tENS5_IJlSB_lEEESH_SI_NS4_8TiledMMAINS4_8MMA_AtomIJNS4_10MMA_TraitsINS4_19SM100_MMA_F8F6F4_SSEJSH_SH_fSE_SE_NS4_17integral_constantINS4_4UMMA5MajorELSP_0EEESQ_NSN_INSO_7ScaleInELSR_0EEESS_EEEEEENS4_6LayoutISC_NS5_IJNSA_ILi0EEESW_SW_EEEEENS5_IJNS4_10UnderscoreESZ_SZ_EEEEENS4_13SM90_TMA_LOADENS4_14ComposedLayoutINS4_7SwizzleILi3ELi4ELi3EEENS4_18smem_ptr_flag_bitsILi8EEENSV_INS5_IJNSA_ILi8EEESF_EEENS5_IJSF_SB_EEEEEEEvNS4_8identityES12_S1C_vS1D_EENS_8epilogue10collective18CollectiveEpilogueINS1F_23Sm100TmaWarpSpecializedILi1ELi1ELi32ELb0ELb0EEEJSG_NS5_IJNSV_ISE_SB_EES1K_EEESH_SI_SH_SI_NS1F_6fusion15FusionCallbacksIS1J_NS1M_17LinearCombinationISH_fSH_fLNS_15FloatRoundStyleE2EEESG_S1L_JEEENS4_5SM1004TMEM4LOAD26SM100_TMEM_LOAD_16dp32b32xES12_NS13_INS14_ILi2ELi4ELi3EEES17_NSV_INS5_IJS18_SE_EEENS5_IJSE_SB_EEEEEEENS4_39AutoVectorizingCopyWithAssumedAlignmentILi128EEENS4_14SM90_TMA_STOREES20_S22_S22_EEEvvEEEEvNT_6ParamsE:
        .type           _ZN7cutlass13device_kernelINS_4gemm6kernel13GemmUniversalIN4cute5tupleIJiiiiEEENS1_10collective13CollectiveMmaINS1_35MainloopSm100TmaUmmaWarpSpecializedILi3ELi2ELi4ENS5_IJNS4_1CILi1EEESB_SB_EEEEENS5_IJNSA_ILi64EEESE_NSA_ILi128EEEEEENS_12float_e5m2_tENS5_IJlSB_lEEESH_SI_NS4_8TiledMMAINS4_8MMA_AtomIJNS4_10MMA_TraitsINS4_19SM100_MMA_F8F6F4_SSEJSH_SH_fSE_SE_NS4_17integral_constantINS4_4UMMA5MajorELSP_0EEESQ_NSN_INSO_7ScaleInELSR_0EEESS_EEEEEENS4_6LayoutISC_NS5_IJNSA_ILi0EEESW_SW_EEEEENS5_IJNS4_10UnderscoreESZ_SZ_EEEEENS4_13SM90_TMA_LOADENS4_14ComposedLayoutINS4_7SwizzleILi3ELi4ELi3EEENS4_18smem_ptr_flag_bitsILi8EEENSV_INS5_IJNSA_ILi8EEESF_EEENS5_IJSF_SB_EEEEEEEvNS4_8identityES12_S1C_vS1D_EENS_8epilogue10collective18CollectiveEpilogueINS1F_23Sm100TmaWarpSpecializedILi1ELi1ELi32ELb0ELb0EEEJSG_NS5_IJNSV_ISE_SB_EES1K_EEESH_SI_SH_SI_NS1F_6fusion15FusionCallbacksIS1J_NS1M_17LinearCombinationISH_fSH_fLNS_15FloatRoundStyleE2EEESG_S1L_JEEENS4_5SM1004TMEM4LOAD26SM100_TMEM_LOAD_16dp32b32xES12_NS13_INS14_ILi2ELi4ELi3EEES17_NSV_INS5_IJS18_SE_EEENS5_IJSE_SB_EEEEEEENS4_39AutoVectorizingCopyWithAssumedAlignmentILi128EEENS4_14SM90_TMA_STOREES20_S22_S22_EEEvvEEEEvNT_6ParamsE,@function
        .size           _ZN7cutlass13device_kernelINS_4gemm6kernel13GemmUniversalIN4cute5tupleIJiiiiEEENS1_10collective13CollectiveMmaINS1_35MainloopSm100TmaUmmaWarpSpecializedILi3ELi2ELi4ENS5_IJNS4_1CILi1EEESB_SB_EEEEENS5_IJNSA_ILi64EEESE_NSA_ILi128EEEEEENS_12float_e5m2_tENS5_IJlSB_lEEESH_SI_NS4_8TiledMMAINS4_8MMA_AtomIJNS4_10MMA_TraitsINS4_19SM100_MMA_F8F6F4_SSEJSH_SH_fSE_SE_NS4_17integral_constantINS4_4UMMA5MajorELSP_0EEESQ_NSN_INSO_7ScaleInELSR_0EEESS_EEEEEENS4_6LayoutISC_NS5_IJNSA_ILi0EEESW_SW_EEEEENS5_IJNS4_10UnderscoreESZ_SZ_EEEEENS4_13SM90_TMA_LOADENS4_14ComposedLayoutINS4_7SwizzleILi3ELi4ELi3EEENS4_18smem_ptr_flag_bitsILi8EEENSV_INS5_IJNSA_ILi8EEESF_EEENS5_IJSF_SB_EEEEEEEvNS4_8identityES12_S1C_vS1D_EENS_8epilogue10collective18CollectiveEpilogueINS1F_23Sm100TmaWarpSpecializedILi1ELi1ELi32ELb0ELb0EEEJSG_NS5_IJNSV_ISE_SB_EES1K_EEESH_SI_SH_SI_NS1F_6fusion15FusionCallbacksIS1J_NS1M_17LinearCombinationISH_fSH_fLNS_15FloatRoundStyleE2EEESG_S1L_JEEENS4_5SM1004TMEM4LOAD26SM100_TMEM_LOAD_16dp32b32xES12_NS13_INS14_ILi2ELi4ELi3EEES17_NSV_INS5_IJS18_SE_EEENS5_IJSE_SB_EEEEEEENS4_39AutoVectorizingCopyWithAssumedAlignmentILi128EEENS4_14SM90_TMA_STOREES20_S22_S22_EEEvvEEEEvNT_6ParamsE,(.L_x_125 - _ZN7cutlass13device_kernelINS_4gemm6kernel13GemmUniversalIN4cute5tupleIJiiiiEEENS1_10collective13CollectiveMmaINS1_35MainloopSm100TmaUmmaWarpSpecializedILi3ELi2ELi4ENS5_IJNS4_1CILi1EEESB_SB_EEEEENS5_IJNSA_ILi64EEESE_NSA_ILi128EEEEEENS_12float_e5m2_tENS5_IJlSB_lEEESH_SI_NS4_8TiledMMAINS4_8MMA_AtomIJNS4_10MMA_TraitsINS4_19SM100_MMA_F8F6F4_SSEJSH_SH_fSE_SE_NS4_17integral_constantINS4_4UMMA5MajorELSP_0EEESQ_NSN_INSO_7ScaleInELSR_0EEESS_EEEEEENS4_6LayoutISC_NS5_IJNSA_ILi0EEESW_SW_EEEEENS5_IJNS4_10UnderscoreESZ_SZ_EEEEENS4_13SM90_TMA_LOADENS4_14ComposedLayoutINS4_7SwizzleILi3ELi4ELi3EEENS4_18smem_ptr_flag_bitsILi8EEENSV_INS5_IJNSA_ILi8EEESF_EEENS5_IJSF_SB_EEEEEEEvNS4_8identityES12_S1C_vS1D_EENS_8epilogue10collective18CollectiveEpilogueINS1F_23Sm100TmaWarpSpecializedILi1ELi1ELi32ELb0ELb0EEEJSG_NS5_IJNSV_ISE_SB_EES1K_EEESH_SI_SH_SI_NS1F_6fusion15FusionCallbacksIS1J_NS1M_17LinearCombinationISH_fSH_fLNS_15FloatRoundStyleE2EEESG_S1L_JEEENS4_5SM1004TMEM4LOAD26SM100_TMEM_LOAD_16dp32b32xES12_NS13_INS14_ILi2ELi4ELi3EEES17_NSV_INS5_IJS18_SE_EEENS5_IJSE_SB_EEEEEEENS4_39AutoVectorizingCopyWithAssumedAlignmentILi128EEENS4_14SM90_TMA_STOREES20_S22_S22_EEEvvEEEEvNT_6ParamsE)
        .other          _ZN7cutlass13device_kernelINS_4gemm6kernel13GemmUniversalIN4cute5tupleIJiiiiEEENS1_10collective13CollectiveMmaINS1_35MainloopSm100TmaUmmaWarpSpecializedILi3ELi2ELi4ENS5_IJNS4_1CILi1EEESB_SB_EEEEENS5_IJNSA_ILi64EEESE_NSA_ILi128EEEEEENS_12float_e5m2_tENS5_IJlSB_lEEESH_SI_NS4_8TiledMMAINS4_8MMA_AtomIJNS4_10MMA_TraitsINS4_19SM100_MMA_F8F6F4_SSEJSH_SH_fSE_SE_NS4_17integral_constantINS4_4UMMA5MajorELSP_0EEESQ_NSN_INSO_7ScaleInELSR_0EEESS_EEEEEENS4_6LayoutISC_NS5_IJNSA_ILi0EEESW_SW_EEEEENS5_IJNS4_10UnderscoreESZ_SZ_EEEEENS4_13SM90_TMA_LOADENS4_14ComposedLayoutINS4_7SwizzleILi3ELi4ELi3EEENS4_18smem_ptr_flag_bitsILi8EEENSV_INS5_IJNSA_ILi8EEESF_EEENS5_IJSF_SB_EEEEEEEvNS4_8identityES12_S1C_vS1D_EENS_8epilogue10collective18CollectiveEpilogueINS1F_23Sm100TmaWarpSpecializedILi1ELi1ELi32ELb0ELb0EEEJSG_NS5_IJNSV_ISE_SB_EES1K_EEESH_SI_SH_SI_NS1F_6fusion15FusionCallbacksIS1J_NS1M_17LinearCombinationISH_fSH_fLNS_15FloatRoundStyleE2EEESG_S1L_JEEENS4_5SM1004TMEM4LOAD26SM100_TMEM_LOAD_16dp32b32xES12_NS13_INS14_ILi2ELi4ELi3EEES17_NSV_INS5_IJS18_SE_EEENS5_IJSE_SB_EEEEEEENS4_39AutoVectorizingCopyWithAssumedAlignmentILi128EEENS4_14SM90_TMA_STOREES20_S22_S22_EEEvvEEEEvNT_6ParamsE,@"STO_CUDA_ENTRY STV_DEFAULT"
_ZN7cutlass13device_kernelINS_4gemm6kernel13GemmUniversalIN4cute5tupleIJiiiiEEENS1_10collective13CollectiveMmaINS1_35MainloopSm100TmaUmmaWarpSpecializedILi3ELi2ELi4ENS5_IJNS4_1CILi1EEESB_SB_EEEEENS5_IJNSA_ILi64EEESE_NSA_ILi128EEEEEENS_12float_e5m2_tENS5_IJlSB_lEEESH_SI_NS4_8TiledMMAINS4_8MMA_AtomIJNS4_10MMA_TraitsINS4_19SM100_MMA_F8F6F4_SSEJSH_SH_fSE_SE_NS4_17integral_constantINS4_4UMMA5MajorELSP_0EEESQ_NSN_INSO_7ScaleInELSR_0EEESS_EEEEEENS4_6LayoutISC_NS5_IJNSA_ILi0EEESW_SW_EEEEENS5_IJNS4_10UnderscoreESZ_SZ_EEEEENS4_13SM90_TMA_LOADENS4_14ComposedLayoutINS4_7SwizzleILi3ELi4ELi3EEENS4_18smem_ptr_flag_bitsILi8EEENSV_INS5_IJNSA_ILi8EEESF_EEENS5_IJSF_SB_EEEEEEEvNS4_8identityES12_S1C_vS1D_EENS_8epilogue10collective18CollectiveEpilogueINS1F_23Sm100TmaWarpSpecializedILi1ELi1ELi32ELb0ELb0EEEJSG_NS5_IJNSV_ISE_SB_EES1K_EEESH_SI_SH_SI_NS1F_6fusion15FusionCallbacksIS1J_NS1M_17LinearCombinationISH_fSH_fLNS_15FloatRoundStyleE2EEESG_S1L_JEEENS4_5SM1004TMEM4LOAD26SM100_TMEM_LOAD_16dp32b32xES12_NS13_INS14_ILi2ELi4ELi3EEES17_NSV_INS5_IJS18_SE_EEENS5_IJSE_SB_EEEEEEENS4_39AutoVectorizingCopyWithAssumedAlignmentILi128EEENS4_14SM90_TMA_STOREES20_S22_S22_EEEvvEEEEvNT_6ParamsE:
[----:B------:R-:W1:Y:S01]  /*0000*/  LDC R1, c[0x0][0x37c] ;  /* 0x0000df00ff017b82 */ /* 0x000e620000000800 */
[----:B------:R-:W2:Y:S01]  /*0010*/  S2R R101, SR_TID.X ;  /* 0x0000000000657919 */ /* 0x000ea20000002100 */
[----:B------:R-:W3:Y:S01]  /*0020*/  LDCU.64 UR4, c[0x0][0x890] ;  /* 0x00011200ff0477ac */ /* 0x000ee20008000a00 */
[----:B------:R-:W-:Y:S02]  /*0030*/  PRMT R96, RZ, 0x7610, R96 ;  /* 0x00007610ff607816 */ /* 0x000fe40000000060 */
[----:B------:R-:W-:Y:S01]  /*0040*/  ELECT P5, URZ, PT ;  /* 0x0000000000ff782f */ /* 0x000fe200038a0000 */
[----:B------:R-:W4:Y:S01]  /*0050*/  LDCU.64 UR40, c[0x0][0x358] ;  /* 0x00006b00ff2877ac */ /* 0x000f220008000a00 */
[----:B---3--:R-:W-:-:S04]  /*0060*/  UISETP.NE.U32.AND UP0, UPT, UR4, URZ, UPT ;  /* 0x000000ff0400728c */ /* 0x008fc8000bf05070 */
[----:B------:R-:W-:Y:S01]  /*0070*/  UISETP.NE.AND.EX UP0, UPT, UR5, URZ, UPT, UP0 ;  /* 0x000000ff0500728c */ /* 0x000fe2000bf05300 */
[----:B--2---:R-:W-:-:S05]  /*0080*/  SHF.R.U32.HI R104, RZ, 0x5, R101 ;  /* 0x00000005ff687819 */ /* 0x004fca0000011665 */
[----:B------:R-:W2:Y:S02]  /*0090*/  SHFL.IDX PT, R0, R104, RZ, 0x1f ;  /* 0x00001fff68007589 */ /* 0x000ea400000e0000 */
[----:B--2---:R-:W-:Y:S01]  /*00a0*/  R2UR UR8, R0 ;  /* 0x00000000000872ca */ /* 0x004fe200000e0000 */
[----:B-1--4-:R-:W-:-:S14]  /*00b0*/  BRA.U UP0, `(.L_x_0) ;  /* 0x00000001002c7547 */ /* 0x012fdc000b800000 */
[----:B------:R-:W1:Y:S02]  /*00c0*/  LDCU.64 UR6, c[0x0][0x888] ;  /* 0x00011100ff0677ac */ /* 0x000e640008000a00 */
[----:B-1----:R-:W-:-:S04]  /*00d0*/  UISETP.NE.U32.AND UP0, UPT, UR6, URZ, UPT ;  /* 0x000000ff0600728c */ /* 0x002fc8000bf05070 */
[----:B------:R-:W-:-:S09]  /*00e0*/  UISETP.NE.AND.EX UP0, UPT, UR7, URZ, UPT, UP0 ;  /* 0x000000ff0700728c */ /* 0x000fd2000bf05300 */
[----:B------:R-:W-:Y:S05]  /*00f0*/  BRA.U !UP0, `(.L_x_1) ;  /* 0x0000000108107547 */ /* 0x000fea000b800000 */
[----:B------:R-:W1:Y:S02]  /*0100*/  LDC.64 R2, c[0x0][0x888] ;  /* 0x00022200ff027b82 */ /* 0x000e640000000a00 */
[----:B-1----:R1:W5:Y:S01]  /*0110*/  LDG.E R49, desc[UR40][R2.64] ;  /* 0x0000002802317981 */ /* 0x002362000c1e1900 */
[----:B------:R-:W-:Y:S01]  /*0120*/  HFMA2 R96, -RZ, RZ, 0, 5.9604644775390625e-08 ;  /* 0x00000001ff607431 */ /* 0x000fe200000001ff */
[----:B------:R-:W-:Y:S05]  /*0130*/  BRA `(.L_x_0) ;  /* 0x00000000000c7947 */ /* 0x000fea0003800000 */
.L_x_1:
[----:B------:R-:W1:Y:S01]  /*0140*/  LDCU UR6, c[0x0][0x880] ;  /* 0x00011000ff0677ac */ /* 0x000e620008000800 */
[----:B------:R-:W-:Y:S01]  /*0150*/  HFMA2 R96, -RZ, RZ, 0, 5.9604644775390625e-08 ;  /* 0x00000001ff607431 */ /* 0x000fe200000001ff */
[----:B-1----:R-:W-:-:S07]  /*0160*/  MOV R49, UR6 ;  /* 0x0000000600317c02 */ /* 0x002fce0008000f00 */
.L_x_0:
[----:B------:R-:W2:Y:S02]  /*0170*/  LDCU.64 UR6, c[0x0][0x8b0] ;  /* 0x00011600ff0677ac */ /* 0x000ea40008000a00 */
[----:B--2---:R-:W-:-:S04]  /*0180*/  UISETP.NE.U32.AND UP0, UPT, UR6, URZ, UPT ;  /* 0x000000ff0600728c */ /* 0x004fc8000bf05070 */
[----:B------:R-:W-:-:S09]  /*0190*/  UISETP.NE.AND.EX UP0, UPT, UR7, URZ, UPT, UP0 ;  /* 0x000000ff0700728c */ /* 0x000fd2000bf05300 */
[----:B------:R-:W-:Y:S05]  /*01a0*/  BRA.U UP0, `(.L_x_2) ;  /* 0x0000000100247547 */ /* 0x000fea000b800000 */
[----:B------:R-:W2:Y:S02]  /*01b0*/  LDCU.64 UR6, c[0x0][0x8a8] ;  /* 0x00011500ff0677ac */ /* 0x000ea40008000a00 */
[----:B--2---:R-:W-:-:S04]  /*01c0*/  UISETP.NE.U32.AND UP0, UPT, UR6, URZ, UPT ;  /* 0x000000ff0600728c */ /* 0x004fc8000bf05070 */
[----:B------:R-:W-:-:S09]  /*01d0*/  UISETP.NE.AND.EX UP0, UPT, UR7, URZ, UPT, UP0 ;  /* 0x000000ff0700728c */ /* 0x000fd2000bf05300 */
[----:B------:R-:W-:Y:S05]  /*01e0*/  BRA.U !UP0, `(.L_x_3) ;  /* 0x00000001080c7547 */ /* 0x000fea000b800000 */
[----:B-1----:R-:W1:Y:S02]  /*01f0*/  LDC.64 R2, c[0x0][0x8a8] ;  /* 0x00022a00ff027b82 */ /* 0x002e640000000a00 */
[----:B-1----:R2:W5:Y:S01]  /*0200*/  LDG.E R47, desc[UR40][R2.64] ;  /* 0x00000028022f7981 */ /* 0x002562000c1e1900 */
[----:B------:R-:W-:Y:S05]  /*0210*/  BRA `(.L_x_2) ;  /* 0x0000000000087947 */ /* 0x000fea0003800000 */
.L_x_3:
[----:B------:R-:W2:Y:S02]  /*0220*/  LDCU UR6, c[0x0][0x8a0] ;  /* 0x00011400ff0677ac */ /* 0x000ea40008000800 */
[----:B--2---:R-:W-:Y:S02]  /*0230*/  MOV R47, UR6 ;  /* 0x00000006002f7c02 */ /* 0x004fe40008000f00 */
.L_x_2:
[----:B------:R-:W-:Y:S01]  /*0240*/  IMAD.U32 R0, RZ, RZ, UR8 ;  /* 0x00000008ff007e24 */ /* 0x000fe2000f8e00ff */
[----:B------:R-:W-:Y:S04]  /*0250*/  BSSY.RECONVERGENT B0, `(.L_x_4) ;  /* 0x000000c000007945 */ /* 0x000fe80003800200 */
[C---:B------:R-:W-:Y:S02]  /*0260*/  ISETP.NE.OR P1, PT, R0.reuse, 0x1, !P5 ;  /* 0x000000010000780c */ /* 0x040fe40006f25670 */
[----:B------:R-:W-:-:S11]  /*0270*/  ISETP.NE.OR P0, PT, R0, 0x3, !P5 ;  /* 0x000000030000780c */ /* 0x000fd60006f05670 */
[----:B------:R-:W-:Y:S05]  /*0280*/  @P1 BRA `(.L_x_5) ;  /* 0x0000000000201947 */ /* 0x000fea0003800000 */
[----:B------:R-:W3:Y:S02]  /*0290*/  LDCU.64 UR6, c[0x0][0x348] ;  /* 0x00006900ff0677ac */ /* 0x000ee40008000a00 */
[----:B---3--:R-:W-:Y:S02]  /*02a0*/  UIADD3 UR10, UP1, UPT, UR6, 0x80, URZ ;  /* 0x00000080060a7890 */ /* 0x008fe4000ff3e0ff */
[----:B------:R-:W-:Y:S02]  /*02b0*/  UIADD3 UR6, UP0, UPT, UR6, 0x180, URZ ;  /* 0x0000018006067890 */ /* 0x000fe4000ff1e0ff */
[----:B------:R-:W-:Y:S02]  /*02c0*/  UIADD3.X UR11, UPT, UPT, URZ, UR7, URZ, UP1, !UPT ;  /* 0x00000007ff0b7290 */ /* 0x000fe40008ffe4ff */
[----:B------:R-:W-:-:S07]  /*02d0*/  UIADD3.X UR7, UPT, UPT, URZ, UR7, URZ, UP0, !UPT ;  /* 0x00000007ff077290 */ /* 0x000fce00087fe4ff */
[----:B------:R3:W-:Y:S02]  /*02e0*/  UTMACCTL.PF [UR10] ;  /* 0x000000000a0079b9 */ /* 0x0007e40008040000 */
[----:B------:R3:W-:Y:S02]  /*02f0*/  UTMACCTL.PF [UR6] ;  /* 0x00000000060079b9 */ /* 0x0007e40008040000 */
[----:B---3--:R-:W-:Y:S01]  /*0300*/  NOP ;  /* 0x0000000000007918 */ /* 0x008fe20000000000 */
.L_x_5:
[----:B------:R-:W-:Y:S05]  /*0310*/  BSYNC.RECONVERGENT B0 ;  /* 0x0000000000007941 */ /* 0x000fea0003800200 */
.L_x_4:
[----:B------:R-:W-:Y:S04]  /*0320*/  BSSY.RECONVERGENT B0, `(.L_x_6) ;  /* 0x000000a000007945 */ /* 0x000fe80003800200 */
        /* <DEDUP_REMOVED lines=9> */
.L_x_7:
[----:B------:R-:W-:Y:S05]  /*03c0*/  BSYNC.RECONVERGENT B0 ;  /* 0x0000000000007941 */ /* 0x000fea0003800200 */
.L_x_6:
[----:B------:R-:W3:Y:S01]  /*03d0*/  LDCU.64 UR6, c[0x0][0x888] ;  /* 0x00011100ff0677ac */ /* 0x000ee20008000a00 */
[----:B------:R-:W-:Y:S02]  /*03e0*/  UISETP.EQ.U32.AND UP1, UPT, UR4, URZ, UPT ;  /* 0x000000ff0400728c */ /* 0x000fe4000bf22070 */
[----:B------:R-:W-:Y:S02]  /*03f0*/  UPLOP3.LUT UP2, UPT, UPT, UPT, UPT, 0x80, 0x8 ;  /* 0x000000000008789c */ /* 0x000fe40003f4f070 */
[----:B---3--:R-:W-:-:S04]  /*0400*/  UISETP.NE.U32.AND UP0, UPT, UR6, URZ, UPT ;  /* 0x000000ff0600728c */ /* 0x008fc8000bf05070 */
[----:B------:R-:W-:-:S04]  /*0410*/  UISETP.NE.AND.EX UP0, UPT, UR7, URZ, UPT, UP0 ;  /* 0x000000ff0700728c */ /* 0x000fc8000bf05300 */
[----:B------:R-:W-:-:S04]  /*0420*/  UISETP.EQ.OR.EX UP3, UPT, UR5, URZ, !UP0, UP1 ;  /* 0x000000ff0500728c */ /* 0x000fc8000c762710 */
[----:B------:R-:W-:-:S05]  /*0430*/  UP2UR UR44, UPR, URZ, 0x8 ;  /* 0x00000008ff2c7883 */ /* 0x000fca0008000000 */
[----:B------:R-:W-:Y:S07]  /*0440*/  BRA.U !UP3, `(.L_x_8) ;  /* 0x000000010b207547 */ /* 0x000fee000b800000 */
[----:B------:R-:W-:Y:S01]  /*0450*/  UISETP.NE.U32.AND UP2, UPT, UR4, URZ, UPT ;  /* 0x000000ff0400728c */ /* 0x000fe2000bf45070 */
[----:B-----5:R-:W-:Y:S01]  /*0460*/  FSETP.NEU.AND P0, PT, R49, RZ, PT ;  /* 0x000000ff3100720b */ /* 0x020fe20003f0d000 */
[----:B------:R-:W-:Y:S02]  /*0470*/  USEL UR4, URZ, 0xffffffff, UP0 ;  /* 0xffffffffff047887 */ /* 0x000fe40008000000 */
[----:B------:R-:W-:-:S10]  /*0480*/  UISETP.NE.AND.EX UP2, UPT, UR5, URZ, UPT, UP2 ;  /* 0x000000ff0500728c */ /* 0x000fd4000bf45320 */
[----:B------:R-:W-:Y:S01]  /*0490*/  VOTEU.ANY UP1, P0 ;  /* 0x0000000000ff7886 */ /* 0x000fe20000020100 */
[----:B------:R-:W-:-:S04]  /*04a0*/  @!UP2 USEL UR4, URZ, 0xffffffff, UP1 ;  /* 0xffffffffff04a887 */ /* 0x000fc80008800000 */
[----:B------:R-:W-:-:S04]  /*04b0*/  ULOP3.LUT UR4, UR4, 0x1, URZ, 0xc0, !UPT ;  /* 0x0000000104047892 */ /* 0x000fc8000f8ec0ff */
[----:B------:R-:W-:-:S11]  /*04c0*/  UISETP.NE.U32.AND UP2, UPT, UR4, 0x1, UPT ;  /* 0x000000010400788c */ /* 0x000fd6000bf45070 */
.L_x_8:
[----:B-12---:R-:W1:Y:S01]  /*04d0*/  SHFL.IDX PT, R2, R104, RZ, 0x1f ;  /* 0x00001fff68027589 */ /* 0x006e6200000e0000 */
[----:B------:R-:W-:-:S04]  /*04e0*/  UISETP.NE.AND UP1, UPT, UR8, 0x2, UPT ;  /* 0x000000020800788c */ /* 0x000fc8000bf25270 */
[----:B------:R-:W-:Y:S01]  /*04f0*/  USEL UR13, URZ, 0x1, UP1 ;  /* 0x00000001ff0d7887 */ /* 0x000fe20008800000 */
[----:B-1----:R-:W-:-:S13]  /*0500*/  ISETP.NE.AND P0, PT, R2, RZ, PT ;  /* 0x000000ff0200720c */ /* 0x002fda0003f05270 */
[----:B------:R-:W-:Y:S05]  /*0510*/  @P0 BRA `(.L_x_9) ;  /* 0x0000000000400947 */ /* 0x000fea0003800000 */
[----:B------:R-:W1:Y:S01]  /*0520*/  S2UR UR5, SR_CgaCtaId ;  /* 0x00000000000579c3 */ /* 0x000e620000008800 */
[----:B------:R-:W-:Y:S01]  /*0530*/  UMOV UR6, 0x400 ;  /* 0x0000040000067882 */ /* 0x000fe20000000000 */
[----:B------:R-:W-:Y:S01]  /*0540*/  UMOV UR4, 0x1 ;  /* 0x0000000100047882 */ /* 0x000fe20000000000 */
[----:B------:R-:W-:Y:S01]  /*0550*/  ELECT P0, URZ, PT ;  /* 0x0000000000ff782f */ /* 0x000fe20003800000 */
[----:B-1----:R-:W-:Y:S02]  /*0560*/  ULEA UR5, UR5, UR6, 0x18 ;  /* 0x0000000605057291 */ /* 0x002fe4000f8ec0ff */
[----:B------:R-:W-:-:S04]  /*0570*/  UIADD3 UR6, UPT, UPT, -UR4, 0x100000, URZ ;  /* 0x0010000004067890 */ /* 0x000fc8000fffe1ff */
[----:B------:R-:W-:Y:S02]  /*0580*/  USHF.L.U32 UR7, UR6, 0xb, URZ ;  /* 0x0000000b06077899 */ /* 0x000fe400080006ff */
[----:B------:R-:W-:Y:S01]  /*0590*/  USHF.L.U32 UR6, UR6, 0x1, URZ ;  /* 0x0000000106067899 */ /* 0x000fe200080006ff */
[----:B------:R-:W1:Y:S11]  /*05a0*/  FENCE.VIEW.ASYNC.S ;  /* 0x00000000000073c6 */ /* 0x000e760000000000 */
[----:B-1----:R1:W2:Y:S01]  /*05b0*/  SYNCS.EXCH.64 URZ, [UR5], UR6 ;  /* 0x0000000605ff75b2 */ /* 0x0022a20008000100 */
[----:B------:R1:W3:Y:S01]  /*05c0*/  SYNCS.EXCH.64 URZ, [UR5+0x18], UR6 ;  /* 0x0000180605ff75b2 */ /* 0x0002e20008000100 */
[----:B------:R1:W4:Y:S01]  /*05d0*/  SYNCS.EXCH.64 URZ, [UR5+0x8], UR6 ;  /* 0x0000080605ff75b2 */ /* 0x0003220008000100 */
[----:B------:R1:W1:Y:S01]  /*05e0*/  SYNCS.EXCH.64 URZ, [UR5+0x20], UR6 ;  /* 0x0000200605ff75b2 */ /* 0x0002620008000100 */
[----:B------:R1:W1:Y:S01]  /*05f0*/  SYNCS.EXCH.64 URZ, [UR5+0x10], UR6 ;  /* 0x0000100605ff75b2 */ /* 0x0002620008000100 */
[----:B------:R1:W1:Y:S01]  /*0600*/  SYNCS.EXCH.64 URZ, [UR5+0x28], UR6 ;  /* 0x0000280605ff75b2 */ /* 0x0002620008000100 */
[----:B------:R-:W-:Y:S01]  /*0610*/  NOP ;  /* 0x0000000000007918 */ /* 0x000fe20000000000 */
.L_x_9:
[----:B------:R-:W2:Y:S01]  /*0620*/  SHFL.IDX PT, R2, R104, RZ, 0x1f ;  /* 0x00001fff68027589 */ /* 0x000ea200000e0000 */
[----:B------:R-:W-:Y:S01]  /*0630*/  NOP ;  /* 0x0000000000007918 */ /* 0x000fe20000000000 */
[----:B--2---:R-:W-:-:S13]  /*0640*/  ISETP.NE.AND P0, PT, R2, 0x1, PT ;  /* 0x000000010200780c */ /* 0x004fda0003f05270 */
[----:B------:R-:W-:Y:S05]  /*0650*/  @P0 BRA `(.L_x_10) ;  /* 0x0000000000400947 */ /* 0x000fea0003800000 */
[----:B-1----:R-:W1:Y:S01]  /*0660*/  S2UR UR6, SR_CgaCtaId ;  /* 0x00000000000679c3 */ /* 0x002e620000008800 */
[----:B------:R-:W-:Y:S01]  /*0670*/  UMOV UR7, 0x400 ;  /* 0x0000040000077882 */ /* 0x000fe20000000000 */
[----:B------:R-:W-:Y:S01]  /*0680*/  UMOV UR5, 0x20 ;  /* 0x0000002000057882 */ /* 0x000fe20000000000 */
[----:B------:R-:W-:Y:S01]  /*0690*/  UMOV UR4, 0x80 ;  /* 0x0000008000047882 */ /* 0x000fe20000000000 */
[----:B------:R-:W-:-:S04]  /*06a0*/  UIADD3 UR10, UPT, UPT, -UR5, 0x100000, URZ ;  /* 0x00100000050a7890 */ /* 0x000fc8000fffe1ff */
[----:B------:R-:W-:Y:S02]  /*06b0*/  USHF.L.U32 UR11, UR10, 0xb, URZ ;  /* 0x0000000b0a0b7899 */ /* 0x000fe400080006ff */
[----:B------:R-:W-:Y:S02]  /*06c0*/  USHF.L.U32 UR10, UR10, 0x1, URZ ;  /* 0x000000010a0a7899 */ /* 0x000fe400080006ff */
[----:B------:R-:W-:-:S04]  /*06d0*/  UIADD3 UR4, UPT, UPT, -UR4, 0x100000, URZ ;  /* 0x0010000004047890 */ /* 0x000fc8000fffe1ff */
[----:B------:R-:W-:Y:S02]  /*06e0*/  USHF.L.U32 UR5, UR4, 0xb, URZ ;  /* 0x0000000b04057899 */ /* 0x000fe400080006ff */
[----:B------:R-:W-:Y:S01]  /*06f0*/  USHF.L.U32 UR4, UR4, 0x1, URZ ;  /* 0x0000000104047899 */ /* 0x000fe200080006ff */
[----:B------:R-:W-:Y:S01]  /*0700*/  ELECT P0, URZ, PT ;  /* 0x0000000000ff782f */ /* 0x000fe20003800000 */
[----:B-1----:R-:W-:Y:S01]  /*0710*/  ULEA UR6, UR6, UR7, 0x18 ;  /* 0x0000000706067291 */ /* 0x002fe2000f8ec0ff */
[----:B------:R-:W1:Y:S11]  /*0720*/  FENCE.VIEW.ASYNC.S ;  /* 0x00000000000073c6 */ /* 0x000e760000000000 */
[----:B-1----:R2:W1:Y:S01]  /*0730*/  SYNCS.EXCH.64 URZ, [UR6+0x30], UR10 ;  /* 0x0000300a06ff75b2 */ /* 0x0024620008000100 */
[----:B------:R2:W1:Y:S02]  /*0740*/  SYNCS.EXCH.64 URZ, [UR6+0x38], UR4 ;  /* 0x0000380406ff75b2 */ /* 0x0004640008000100 */
[----:B--2---:R-:W-:Y:S01]  /*0750*/  NOP ;  /* 0x0000000000007918 */ /* 0x004fe20000000000 */
.L_x_10:
[----:B------:R-:W2:Y:S01]  /*0760*/  SHFL.IDX PT, R2, R104, RZ, 0x1f ;  /* 0x00001fff68027589 */ /* 0x000ea200000e0000 */
[----:B------:R-:W-:Y:S01]  /*0770*/  NOP ;  /* 0x0000000000007918 */ /* 0x000fe20000000000 */
[----:B--2---:R-:W-:-:S13]  /*0780*/  ISETP.NE.AND P0, PT, R2, 0x3, PT ;  /* 0x000000030200780c */ /* 0x004fda0003f05270 */
[----:B------:R-:W-:Y:S05]  /*0790*/  @P0 BRA `(.L_x_11) ;  /* 0x0000000000300947 */ /* 0x000fea0003800000 */
[----:B-1----:R-:W1:Y:S01]  /*07a0*/  S2UR UR5, SR_CgaCtaId ;  /* 0x00000000000579c3 */ /* 0x002e620000008800 */
        /* <DEDUP_REMOVED lines=8> */
[----:B-1----:R2:W1:Y:S01]  /*0830*/  SYNCS.EXCH.64 URZ, [UR5+0x40], UR6 ;  /* 0x0000400605ff75b2 */ /* 0x0024620008000100 */
[----:B------:R2:W1:Y:S02]  /*0840*/  SYNCS.EXCH.64 URZ, [UR5+0x48], UR6 ;  /* 0x0000480605ff75b2 */ /* 0x0004640008000100 */
[----:B--2---:R-:W-:Y:S01]  /*0850*/  NOP ;  /* 0x0000000000007918 */ /* 0x004fe20000000000 */
.L_x_11:
[----:B------:R-:W2:Y:S01]  /*0860*/  SHFL.IDX PT, R2, R104, RZ, 0x1f ;  /* 0x00001fff68027589 */ /* 0x000ea200000e0000 */
[----:B------:R-:W-:Y:S01]  /*0870*/  NOP ;  /* 0x0000000000007918 */ /* 0x000fe20000000000 */
[----:B--2---:R-:W-:-:S13]  /*0880*/  ISETP.NE.AND P0, PT, R2, 0x4, PT ;  /* 0x000000040200780c */ /* 0x004fda0003f05270 */
[----:B------:R-:W-:Y:S05]  /*0890*/  @P0 BRA `(.L_x_12) ;  /* 0x00000000004c0947 */ /* 0x000fea0003800000 */
[----:B-1----:R-:W1:Y:S01]  /*08a0*/  S2UR UR5, SR_CgaCtaId ;  /* 0x00000000000579c3 */ /* 0x002e620000008800 */
[----:B------:R-:W-:Y:S01]  /*08b0*/  UMOV UR7, 0x100 ;  /* 0x0000010000077882 */ /* 0x000fe20000000000 */
[----:B------:R-:W-:Y:S01]  /*08c0*/  UMOV UR6, 0x400 ;  /* 0x0000040000067882 */ /* 0x000fe20000000000 */
[----:B------:R-:W-:Y:S01]  /*08d0*/  USEL UR7, UR7, 0xe0, UP2 ;  /* 0x000000e007077887 */ /* 0x000fe20009000000 */
[----:B------:R-:W-:Y:S01]  /*08e0*/  UMOV UR4, 0x1 ;  /* 0x0000000100047882 */ /* 0x000fe20000000000 */
[----:B------:R-:W-:Y:S01]  /*08f0*/  ELECT P0, URZ, PT ;  /* 0x0000000000ff782f */ /* 0x000fe20003800000 */
[----:B------:R-:W-:-:S04]  /*0900*/  UIADD3 UR10, UPT, UPT, -UR4, 0x100000, URZ ;  /* 0x00100000040a7890 */ /* 0x000fc8000fffe1ff */
[----:B------:R-:W-:Y:S02]  /*0910*/  USHF.L.U32 UR11, UR10, 0xb, URZ ;  /* 0x0000000b0a0b7899 */ /* 0x000fe400080006ff */
[----:B------:R-:W-:Y:S02]  /*0920*/  USHF.L.U32 UR10, UR10, 0x1, URZ ;  /* 0x000000010a0a7899 */ /* 0x000fe400080006ff */
[----:B-1----:R-:W-:Y:S02]  /*0930*/  ULEA UR5, UR5, UR6, 0x18 ;  /* 0x0000000605057291 */ /* 0x002fe4000f8ec0ff */
[----:B------:R-:W-:-:S04]  /*0940*/  UIADD3 UR6, UPT, UPT, -UR7, 0x100000, URZ ;  /* 0x0010000007067890 */ /* 0x000fc8000fffe1ff */
[----:B------:R-:W-:Y:S02]  /*0950*/  USHF.L.U32 UR7, UR6, 0xb, URZ ;  /* 0x0000000b06077899 */ /* 0x000fe400080006ff */
[----:B------:R-:W-:Y:S01]  /*0960*/  USHF.L.U32 UR6, UR6, 0x1, URZ ;  /* 0x0000000106067899 */ /* 0x000fe200080006ff */
[----:B------:R-:W1:Y:S03]  /*0970*/  FENCE.VIEW.ASYNC.S ;  /* 0x00000000000073c6 */ /* 0x000e660000000000 */
[----:B-1----:R2:W1:Y:S08]  /*0980*/  SYNCS.EXCH.64 URZ, [UR5+0x50], UR10 ;  /* 0x0000500a05ff75b2 */ /* 0x0024700008000100 */
[----:B------:R2:W1:Y:S01]  /*0990*/  SYNCS.EXCH.64 URZ, [UR5+0x60], UR6 ;  /* 0x0000600605ff75b2 */ /* 0x0004620008000100 */
[----:B------:R2:W1:Y:S01]  /*09a0*/  SYNCS.EXCH.64 URZ, [UR5+0x58], UR10 ;  /* 0x0000580a05ff75b2 */ /* 0x0004620008000100 */
[----:B------:R2:W1:Y:S02]  /*09b0*/  SYNCS.EXCH.64 URZ, [UR5+0x68], UR6 ;  /* 0x0000680605ff75b2 */ /* 0x0004640008000100 */
[----:B--2---:R-:W-:Y:S01]  /*09c0*/  NOP ;  /* 0x0000000000007918 */ /* 0x004fe20000000000 */
.L_x_12:
        /* <DEDUP_REMOVED lines=18> */
[----:B------:R2:W1:Y:S01]  /*0af0*/  SYNCS.EXCH.64 URZ, [UR6+0x90], UR4 ;  /* 0x0000900406ff75b2 */ /* 0x0004620008000100 */
[----:B------:R2:W1:Y:S01]  /*0b00*/  SYNCS.EXCH.64 URZ, [UR6+0x78], UR10 ;  /* 0x0000780a06ff75b2 */ /* 0x0004620008000100 */
[----:B------:R2:W1:Y:S01]  /*0b10*/  SYNCS.EXCH.64 URZ, [UR6+0x98], UR4 ;  /* 0x0000980406ff75b2 */ /* 0x0004620008000100 */
[----:B------:R2:W1:Y:S01]  /*0b20*/  SYNCS.EXCH.64 URZ, [UR6+0x80], UR10 ;  /* 0x0000800a06ff75b2 */ /* 0x0004620008000100 */
[----:B------:R2:W1:Y:S01]  /*0b30*/  SYNCS.EXCH.64 URZ, [UR6+0xa0], UR4 ;  /* 0x0000a00406ff75b2 */ /* 0x0004620008000100 */
[----:B------:R2:W1:Y:S01]  /*0b40*/  SYNCS.EXCH.64 URZ, [UR6+0x88], UR10 ;  /* 0x0000880a06ff75b2 */ /* 0x0004620008000100 */
[----:B------:R2:W1:Y:S02]  /*0b50*/  SYNCS.EXCH.64 URZ, [UR6+0xa8], UR4 ;  /* 0x0000a80406ff75b2 */ /* 0x0004640008000100 */
[----:B--2---:R-:W-:Y:S01]  /*0b60*/  NOP ;  /* 0x0000000000007918 */ /* 0x004fe20000000000 */
.L_x_13:
        /* <DEDUP_REMOVED lines=14> */
[----:B------:R2:W1:Y:S01]  /*0c50*/  SYNCS.EXCH.64 URZ, [UR5+0xc0], UR6 ;  /* 0x0000c00605ff75b2 */ /* 0x0004620008000100 */
[----:B------:R2:W1:Y:S01]  /*0c60*/  SYNCS.EXCH.64 URZ, [UR5+0xb8], UR6 ;  /* 0x0000b80605ff75b2 */ /* 0x0004620008000100 */
[----:B------:R2:W1:Y:S02]  /*0c70*/  SYNCS.EXCH.64 URZ, [UR5+0xc8], UR6 ;  /* 0x0000c80605ff75b2 */ /* 0x0004640008000100 */
[----:B--2---:R-:W-:Y:S01]  /*0c80*/  NOP ;  /* 0x0000000000007918 */ /* 0x004fe20000000000 */
.L_x_14:
[----:B-1----:R-:W1:Y:S01]  /*0c90*/  S2UR UR5, SR_CTAID.X ;  /* 0x00000000000579c3 */ /* 0x002e620000002500 */
[----:B------:R-:W-:-:S05]  /*0ca0*/  CS2R.32 R97, SR_CgaSize ;  /* 0x0000000000617805 */ /* 0x000fca0000008a00 */
[----:B------:R-:W-:-:S05]  /*0cb0*/  IMAD R97, R97, -0xa0, RZ ;  /* 0xffffff6061617824 */ /* 0x000fca00078e02ff */
[----:B------:R-:W-:-:S14]  /*0cc0*/  R2UR UR7, R97 ;  /* 0x00000000610772ca */ /* 0x000fdc00000e0000 */
[----:B------:R-:W2:Y:S01]  /*0cd0*/  LDCU UR7, c[0x0][UR7+0x2b0] ;  /* 0x00005600070777ac */ /* 0x000ea20008000800 */
[----:B------:R-:W-:Y:S01]  /*0ce0*/  NOP ;  /* 0x0000000000007918 */ /* 0x000fe20000000000 */
[----:B------:R-:W-:-:S05]  /*0cf0*/  CS2R.32 R97, SR_CgaSize ;  /* 0x0000000000617805 */ /* 0x000fca0000008a00 */
[----:B------:R-:W-:-:S05]  /*0d00*/  IMAD R97, R97, -0xa0, RZ ;  /* 0xffffff6061617824 */ /* 0x000fca00078e02ff */
[----:B------:R-:W-:-:S14]  /*0d10*/  R2UR UR6, R97 ;  /* 0x00000000610672ca */ /* 0x000fdc00000e0000 */
[----:B------:R-:W3:Y:S01]  /*0d20*/  LDCU UR6, c[0x0][UR6+0x2b4] ;  /* 0x00005680060677ac */ /* 0x000ee20008000800 */
[----:B------:R-:W4:Y:S08]  /*0d30*/  S2UR UR4, SR_CTAID.Y ;  /* 0x00000000000479c3 */ /* 0x000f300000002600 */
[----:B------:R-:W3:Y:S01]  /*0d40*/  LDC R9, c[0x0][0xb24] ;  /* 0x0002c900ff097b82 */ /* 0x000ee20000000800 */
[----:B-1----:R-:W-:-:S02]  /*0d50*/  I2FP.F32.U32 R5, UR5 ;  /* 0x0000000500057c45 */ /* 0x002fc40008201000 */
[----:B------:R-:W-:-:S05]  /*0d60*/  CS2R.32 R3, SR_CgaSize ;  /* 0x0000000000037805 */ /* 0x000fca0000008a00 */
[----:B------:R-:W-:-:S06]  /*0d70*/  IMAD R3, R3, -0xa0, RZ ;  /* 0xffffff6003037824 */ /* 0x000fcc00078e02ff */
[----:B------:R-:W1:Y:S01]  /*0d80*/  LDC R3, c[0x0][R3+0x2a0] ;  /* 0x0000a80003037b82 */ /* 0x000e620000000800 */
[----:B------:R-:W-:Y:S01]  /*0d90*/  MOV R97, UR5 ;  /* 0x0000000500617c02 */ /* 0x000fe20008000f00 */
[----:B--2---:R-:W-:Y:S01]  /*0da0*/  FMUL R5, R5, UR7 ;  /* 0x0000000705057c20 */ /* 0x004fe20008400000 */
[----:B----4-:R-:W-:Y:S02]  /*0db0*/  I2FP.F32.U32 R4, UR4 ;  /* 0x0000000400047c45 */ /* 0x010fe40008201000 */
[----:B------:R-:W-:-:S05]  /*0dc0*/  CS2R.32 R2, SR_CgaSize ;  /* 0x0000000000027805 */ /* 0x000fca0000008a00 */
[----:B------:R-:W-:-:S06]  /*0dd0*/  IMAD R2, R2, -0xa0, RZ ;  /* 0xffffff6002027824 */ /* 0x000fcc00078e02ff */
[----:B------:R-:W2:Y:S01]  /*0de0*/  LDC R2, c[0x0][R2+0x2a4] ;  /* 0x0000a90002027b82 */ /* 0x000ea20000000800 */
[----:B------:R-:W4:Y:S01]  /*0df0*/  F2I.U32.TRUNC.NTZ R90, R5 ;  /* 0x00000005005a7305 */ /* 0x000f22000020f000 */
[----:B------:R-:W-:Y:S01]  /*0e00*/  MOV R91, UR4 ;  /* 0x00000004005b7c02 */ /* 0x000fe20008000f00 */
[----:B---3--:R-:W-:-:S05]  /*0e10*/  FMUL R4, R4, UR6 ;  /* 0x0000000604047c20 */ /* 0x008fca0008400000 */
[----:B------:R-:W-:Y:S01]  /*0e20*/  BAR.SYNC.DEFER_BLOCKING 0x0 ;  /* 0x0000000000007b1d */ /* 0x000fe20000010000 */
[----:B------:R-:W-:-:S05]  /*0e30*/  ISETP.GE.AND P0, PT, R9, 0x1, PT ;  /* 0x000000010900780c */ /* 0x000fca0003f06270 */
[----:B------:R-:W3:Y:S02]  /*0e40*/  F2I.U32.TRUNC.NTZ R79, R4 ;  /* 0x00000004004f7305 */ /* 0x000ee4000020f000 */
[----:B------:R-:W2:Y:S01]  /*0e50*/  S2UR UR36, SR_CTAID.Z ;  /* 0x00000000002479c3 */ /* 0x000ea20000002700 */
[----:B----4-:R-:W-:-:S05]  /*0e60*/  IADD3 R90, PT, PT, -R90, RZ, RZ ;  /* 0x000000ff5a5a7210 */ /* 0x010fca0007ffe1ff */
[----:B-1----:R-:W-:Y:S01]  /*0e70*/  IMAD R90, R3, R90, UR5 ;  /* 0x00000005035a7e24 */ /* 0x002fe2000f8e025a */
[----:B---3--:R-:W-:-:S05]  /*0e80*/  IADD3 R79, PT, PT, -R79, RZ, RZ ;  /* 0x000000ff4f4f7210 */ /* 0x008fca0007ffe1ff */
[----:B--2---:R-:W-:Y:S01]  /*0e90*/  IMAD R79, R2, R79, UR4 ;  /* 0x00000004024f7e24 */ /* 0x004fe2000f8e024f */
[----:B------:R-:W-:Y:S06]  /*0ea0*/  @!P0 BRA `(.L_x_15) ;  /* 0x0000000000b88947 */ /* 0x000fec0003800000 */
[----:B------:R-:W1:Y:S01]  /*0eb0*/  LDC.64 R4, c[0x0][0xb18] ;  /* 0x0002c600ff047b82 */ /* 0x000e620000000a00 */
[----:B------:R-:W-:-:S07]  /*0ec0*/  ISETP.NE.AND P0, PT, R9, 0x1, PT ;  /* 0x000000010900780c */ /* 0x000fce0003f05270 */
[----:B------:R-:W2:Y:S08]  /*0ed0*/  LDC R10, c[0x0][0xb0c] ;  /* 0x0002c300ff0a7b82 */ /* 0x000eb00000000800 */
[----:B------:R-:W3:Y:S08]  /*0ee0*/  LDC R11, c[0x0][0x370] ;  /* 0x0000dc00ff0b7b82 */ /* 0x000ef00000000800 */
[----:B------:R-:W4:Y:S01]  /*0ef0*/  LDC R12, c[0x0][0x374] ;  /* 0x0000dd00ff0c7b82 */ /* 0x000f220000000800 */
[----:B-1----:R-:W-:-:S07]  /*0f00*/  ISETP.NE.AND P1, PT, R4, 0x1, PT ;  /* 0x000000010400780c */ /* 0x002fce0003f25270 */
[----:B------:R-:W3:Y:S01]  /*0f10*/  LDC.64 R6, c[0x0][0xb10] ;  /* 0x0002c400ff067b82 */ /* 0x000ee20000000a00 */
[----:B--2---:R-:W-:-:S07]  /*0f20*/  ISETP.NE.AND P2, PT, R10, 0x1, PT ;  /* 0x000000010a00780c */ /* 0x004fce0003f45270 */
[----:B------:R-:W1:Y:S08]  /*0f30*/  LDC R8, c[0x0][0xb20] ;  /* 0x0002c800ff087b82 */ /* 0x000e700000000800 */
[----:B------:R-:W2:Y:S01]  /*0f40*/  LDC.64 R2, c[0x0][0xb28] ;  /* 0x0002ca00ff027b82 */ /* 0x000ea20000000a00 */
[----:B----4-:R-:W-:-:S04]  /*0f50*/  IMAD.HI.U32 R13, R12, R5, RZ ;  /* 0x000000050c0d7227 */ /* 0x010fc800078e00ff */
[----:B------:R-:W-:-:S04]  /*0f60*/  IMAD.HI.U32 R5, R91, R5, RZ ;  /* 0x000000055b057227 */ /* 0x000fc800078e00ff */
[----:B---3--:R-:W-:-:S04]  /*0f70*/  IMAD.HI.U32 R14, R11, R6, RZ ;  /* 0x000000060b0e7227 */ /* 0x008fc800078e00ff */
[----:B------:R-:W-:Y:S01]  /*0f80*/  IMAD.HI.U32 R16, R97, R6, RZ ;  /* 0x0000000661107227 */ /* 0x000fe200078e00ff */
[-C--:B------:R-:W-:Y:S02]  /*0f90*/  @P2 SHF.R.U32.HI R11, RZ, R7.reuse, R14 ;  /* 0x00000007ff0b2219 */ /* 0x080fe4000001160e */
[-C--:B-1----:R-:W-:Y:S02]  /*0fa0*/  @P1 SHF.R.U32.HI R12, RZ, R8.reuse, R13 ;  /* 0x00000008ff0c1219 */ /* 0x082fe4000001160d */
[----:B------:R-:W-:Y:S02]  /*0fb0*/  SHF.R.U32.HI R8, RZ, R8, R5 ;  /* 0x00000008ff087219 */ /* 0x000fe40000011605 */
[----:B------:R-:W-:Y:S02]  /*0fc0*/  SHF.R.U32.HI R16, RZ, R7, R16 ;  /* 0x00000007ff107219 */ /* 0x000fe40000011610 */
[----:B------:R-:W-:Y:S01]  /*0fd0*/  SEL R5, R91, R8, !P1 ;  /* 0x000000085b057207 */ /* 0x000fe20004800000 */
[----:B--2---:R-:W-:Y:S01]  /*0fe0*/  IMAD.HI.U32 R14, R12, R2, RZ ;  /* 0x000000020c0e7227 */ /* 0x004fe200078e00ff */
[----:B------:R-:W-:-:S03]  /*0ff0*/  SEL R7, R97, R16, !P2 ;  /* 0x0000001061077207 */ /* 0x000fc60005000000 */
[----:B------:R-:W-:Y:S01]  /*1000*/  IMAD.HI.U32 R6, R11, R2, RZ ;  /* 0x000000020b067227 */ /* 0x000fe200078e00ff */
[----:B------:R-:W-:-:S04]  /*1010*/  @P0 SHF.R.U32.HI R12, RZ, R3, R14 ;  /* 0x00000003ff0c0219 */ /* 0x000fc8000001160e */
[----:B------:R-:W-:Y:S01]  /*1020*/  @P0 SHF.R.U32.HI R11, RZ, R3, R6 ;  /* 0x00000003ff0b0219 */ /* 0x000fe20000011606 */
[----:B------:R-:W-:-:S04]  /*1030*/  IMAD R12, R12, R9, RZ ;  /* 0x000000090c0c7224 */ /* 0x000fc800078e02ff */
[----:B------:R-:W-:Y:S01]  /*1040*/  IMAD R6, R11, R9, RZ ;  /* 0x000000090b067224 */ /* 0x000fe200078e02ff */
[----:B------:R-:W-:-:S04]  /*1050*/  ISETP.GE.AND P1, PT, R5, R12, PT ;  /* 0x0000000c0500720c */ /* 0x000fc80003f26270 */
[----:B------:R-:W-:Y:S01]  /*1060*/  ISETP.GE.OR P1, PT, R7, R6, P1 ;  /* 0x000000060700720c */ /* 0x000fe20000f26670 */
[----:B------:R-:W-:-:S05]  /*1070*/  IMAD.HI.U32 R6, R5, R2, RZ ;  /* 0x0000000205067227 */ /* 0x000fca00078e00ff */
[----:B------:R-:W-:-:S04]  /*1080*/  SHF.R.U32.HI R6, RZ, R3, R6 ;  /* 0x00000003ff067219 */ /* 0x000fc80000011606 */
[----:B------:R-:W-:-:S03]  /*1090*/  SEL R6, R5, R6, !P0 ;  /* 0x0000000605067207 */ /* 0x000fc60004000000 */
[----:B------:R-:W-:Y:S01]  /*10a0*/  @!P1 IMAD.HI.U32 R8, R7, R2, RZ ;  /* 0x0000000207089227 */ /* 0x000fe200078e00ff */
[----:B------:R-:W-:-:S04]  /*10b0*/  IADD3 R2, PT, PT, -R6, RZ, RZ ;  /* 0x000000ff06027210 */ /* 0x000fc80007ffe1ff */
[----:B------:R-:W-:Y:S01]  /*10c0*/  @!P1 SHF.R.U32.HI R8, RZ, R3, R8 ;  /* 0x00000003ff089219 */ /* 0x000fe20000011608 */
[----:B------:R-:W-:-:S03]  /*10d0*/  IMAD R2, R9, R2, R5 ;  /* 0x0000000209027224 */ /* 0x000fc600078e0205 */
[----:B------:R-:W-:Y:S02]  /*10e0*/  @!P1 SEL R3, R7, R8, !P0 ;  /* 0x0000000807039207 */ /* 0x000fe40004000000 */
[----:B------:R-:W-:-:S03]  /*10f0*/  IADD3 R8, PT, PT, -R5, RZ, RZ ;  /* 0x000000ff05087210 */ /* 0x000fc60007ffe1ff */
[--C-:B------:R-:W-:Y:S02]  /*1100*/  @!P1 IMAD.IADD R6, R6, 0x1, -R3.reuse ;  /* 0x0000000106069824 */ /* 0x100fe400078e0a03 */
[----:B------:R-:W-:Y:S01]  /*1110*/  @!P1 IMAD R3, R2, R11, R3 ;  /* 0x0000000b02039224 */ /* 0x000fe200078e0203 */
[----:B------:R-:W-:Y:S01]  /*1120*/  IADD3 R2, PT, PT, -R7, RZ, RZ ;  /* 0x000000ff07027210 */ /* 0x000fe20007ffe1ff */
[----:B------:R-:W-:Y:S02]  /*1130*/  @!P1 IMAD R5, R6, R9, R7 ;  /* 0x0000000906059224 */ /* 0x000fe400078e0207 */
[----:B------:R-:W-:Y:S02]  /*1140*/  IMAD R8, R4, R8, R91 ;  /* 0x0000000804087224 */ /* 0x000fe400078e025b */
[----:B------:R-:W-:Y:S02]  /*1150*/  @!P1 IMAD.MOV.U32 R7, RZ, RZ, R3 ;  /* 0x000000ffff079224 */ /* 0x000fe400078e0003 */
[----:B------:R-:W-:-:S02]  /*1160*/  IMAD R2, R10, R2, R97 ;  /* 0x000000020a027224 */ /* 0x000fc400078e0261 */
[----:B------:R-:W-:Y:S02]  /*1170*/  IMAD R91, R5, R4, R8 ;  /* 0x00000004055b7224 */ /* 0x000fe400078e0208 */
[----:B------:R-:W-:Y:S02]  /*1180*/  IMAD R97, R7, R10, R2 ;  /* 0x0000000a07617224 */ /* 0x000fe400078e0202 */
.L_x_15:
[----:B------:R-:W1:Y:S01]  /*1190*/  LDCU UR4, c[0x0][0xb30] ;  /* 0x00016600ff0477ac */ /* 0x000e620008000800 */
[----:B------:R-:W2:Y:S08]  /*11a0*/  S2UR UR37, SR_CgaCtaId ;  /* 0x00000000002579c3 */ /* 0x000eb00000008800 */
[----:B------:R-:W3:Y:S01]  /*11b0*/  LDC R40, c[0x0][0xb24] ;  /* 0x0002c900ff287b82 */ /* 0x000ee20000000800 */
[----:B-1----:R-:W-:-:S09]  /*11c0*/  UISETP.NE.AND UP1, UPT, UR4, 0x1, UPT ;  /* 0x000000010400788c */ /* 0x002fd2000bf25270 */
[----:B--2---:R-:W-:Y:S05]  /*11d0*/  BRA.U UP1, `(.L_x_16) ;  /* 0x0000000101407547 */ /* 0x004fea000b800000 */
[----:B------:R-:W1:Y:S08]  /*11e0*/  LDC.64 R4, c[0x0][0xb10] ;  /* 0x0002c400ff047b82 */ /* 0x000e700000000a00 */
[----:B------:R-:W2:Y:S08]  /*11f0*/  LDC.64 R2, c[0x0][0xb18] ;  /* 0x0002c600ff027b82 */ /* 0x000eb00000000a00 */
[----:B------:R-:W4:Y:S08]  /*1200*/  LDC R6, c[0x0][0xb20] ;  /* 0x0002c800ff067b82 */ /* 0x000f300000000800 */
[----:B------:R-:W3:Y:S01]  /*1210*/  LDC R8, c[0x0][0xb0c] ;  /* 0x0002c300ff087b82 */ /* 0x000ee20000000800 */
[----:B-1----:R-:W-:-:S05]  /*1220*/  IMAD.HI.U32 R4, R97, R4, RZ ;  /* 0x0000000461047227 */ /* 0x002fca00078e00ff */
[----:B------:R-:W-:Y:S01]  /*1230*/  SHF.R.U32.HI R4, RZ, R5, R4 ;  /* 0x00000005ff047219 */ /* 0x000fe20000011604 */
[----:B--2---:R-:W-:Y:S01]  /*1240*/  IMAD.HI.U32 R3, R91, R3, RZ ;  /* 0x000000035b037227 */ /* 0x004fe200078e00ff */
[----:B------:R-:W-:-:S04]  /*1250*/  ISETP.NE.AND P0, PT, R2, 0x1, PT ;  /* 0x000000010200780c */ /* 0x000fc80003f05270 */
[----:B----4-:R-:W-:-:S04]  /*1260*/  SHF.R.U32.HI R6, RZ, R6, R3 ;  /* 0x00000006ff067219 */ /* 0x010fc80000011603 */
[----:B------:R-:W-:Y:S02]  /*1270*/  SEL R3, R91, R6, !P0 ;  /* 0x000000065b037207 */ /* 0x000fe40004000000 */
[----:B---3--:R-:W-:-:S04]  /*1280*/  ISETP.NE.AND P1, PT, R8, 0x1, PT ;  /* 0x000000010800780c */ /* 0x008fc80003f25270 */
[----:B------:R-:W-:-:S05]  /*1290*/  SEL R4, R97, R4, !P1 ;  /* 0x0000000461047207 */ /* 0x000fca0004800000 */
[----:B------:R-:W-:Y:S02]  /*12a0*/  IMAD.IADD R5, R3, 0x1, -R4 ;  /* 0x0000000103057824 */ /* 0x000fe400078e0a04 */
[----:B------:R-:W-:Y:S02]  /*12b0*/  IMAD.IADD R3, R4, 0x1, -R3 ;  /* 0x0000000104037824 */ /* 0x000fe400078e0a03 */
[----:B------:R-:W-:Y:S02]  /*12c0*/  IMAD R97, R5, R8, R97 ;  /* 0x0000000805617224 */ /* 0x000fe400078e0261 */
[----:B------:R-:W-:-:S07]  /*12d0*/  IMAD R91, R3, R2, R91 ;  /* 0x00000002035b7224 */ /* 0x000fce00078e025b */
.L_x_16:
[----:B------:R-:W-:Y:S01]  /*12e0*/  BAR.SYNC.DEFER_BLOCKING 0x0 ;  /* 0x0000000000007b1d */ /* 0x000fe20000010000 */
[----:B------:R-:W-:Y:S01]  /*12f0*/  UISETP.NE.AND UP1, UPT, UR8, 0x2, UPT ;  /* 0x000000020800788c */ /* 0x000fe2000bf25270 */
[----:B------:R-:W-:Y:S02]  /*1300*/  ISETP.NE.OR P5, PT, R0, 0x2, !P5 ;  /* 0x000000020000780c */ /* 0x000fe40006fa5670 */
[----:B------:R-:W-:-:S06]  /*1310*/  LOP3.LUT R2, R101, 0x1f, RZ, 0xc0, !PT ;  /* 0x0000001f65027812 */ /* 0x000fcc00078ec0ff */
[----:B------:R-:W-:Y:S05]  /*1320*/  BRA.U UP1, `(.L_x_17) ;  /* 0x0000001101307547 */ /* 0x000fea000b800000 */
[----:B------:R-:W1:Y:S01]  /*1330*/  LDCU UR13, c[0x0][0x38c] ;  /* 0x00007180ff0d77ac */ /* 0x000e620008000800 */
[----:B------:R-:W2:Y:S01]  /*1340*/  LDC R9, c[0x0][0x370] ;  /* 0x0000dc00ff097b82 */ /* 0x000ea20000000800 */
[----:B------:R-:W-:Y:S01]  /*1350*/  PLOP3.LUT P1, PT, PT, PT, UP2, 0x80, 0x8 ;  /* 0x000000000008781c */ /* 0x000fe20003f2f028 */
[----:B------:R-:W-:Y:S01]  /*1360*/  IMAD.MOV.U32 R15, RZ, RZ, 0x1 ;  /* 0x00000001ff0f7424 */ /* 0x000fe200078e00ff */
[----:B------:R-:W-:Y:S01]  /*1370*/  ISETP.EQ.OR P4, PT, R2, RZ, P5 ;  /* 0x000000ff0200720c */ /* 0x000fe20002f82670 */
[----:B------:R-:W-:Y:S01]  /*1380*/  IMAD.MOV.U32 R14, RZ, RZ, RZ ;  /* 0x000000ffff0e7224 */ /* 0x000fe200078e00ff */
[----:B------:R-:W-:Y:S02]  /*1390*/  PLOP3.LUT P1, PT, P1, PT, PT, 0x8, 0x80 ;  /* 0x000000000080781c */ /* 0x000fe40000f2e170 */
[----:B------:R-:W-:Y:S01]  /*13a0*/  CS2R R12, SRZ ;  /* 0x00000000000c7805 */ /* 0x000fe2000001ff00 */
[----:B------:R-:W-:Y:S01]  /*13b0*/  IMAD.MOV.U32 R10, RZ, RZ, 0x1 ;  /* 0x00000001ff0a7424 */ /* 0x000fe200078e00ff */
[----:B------:R-:W4:Y:S01]  /*13c0*/  LDC R0, c[0x0][0x374] ;  /* 0x0000dd00ff007b82 */ /* 0x000f220000000800 */
[----:B------:R-:W2:Y:S01]  /*13d0*/  LDCU.64 UR22, c[0x0][0x348] ;  /* 0x00006900ff1677ac */ /* 0x000ea20008000a00 */
[----:B------:R-:W-:Y:S01]  /*13e0*/  UMOV UR6, URZ ;  /* 0x000000ff00067c82 */ /* 0x000fe20008000000 */
[----:B-1----:R-:W-:-:S04]  /*13f0*/  UIADD3 UR5, UPT, UPT, UR13, 0x7f, URZ ;  /* 0x0000007f0d057890 */ /* 0x002fc8000fffe0ff */
[----:B------:R-:W-:-:S04]  /*1400*/  USHF.R.S32.HI UR4, URZ, 0x1f, UR5 ;  /* 0x0000001fff047899 */ /* 0x000fc80008011405 */
[----:B------:R-:W-:-:S04]  /*1410*/  ULEA.HI UR4, UR4, UR5, URZ, 0x7 ;  /* 0x0000000504047291 */ /* 0x000fc8000f8f38ff */
[----:B------:R-:W-:Y:S02]  /*1420*/  USHF.R.S32.HI UR15, URZ, 0x7, UR4 ;  /* 0x00000007ff0f7899 */ /* 0x000fe40008011404 */
[----:B------:R-:W-:Y:S02]  /*1430*/  UIADD3 UR4, UPT, UPT, UR13, -0x1, URZ ;  /* 0xffffffff0d047890 */ /* 0x000fe4000fffe0ff */
[----:B------:R-:W-:Y:S02]  /*1440*/  UISETP.LT.U32.AND UP0, UPT, UR15, 0x3, UPT ;  /* 0x000000030f00788c */ /* 0x000fe4000bf01070 */
[----:B------:R-:W-:Y:S02]  /*1450*/  UISETP.GE.U32.AND UP1, UPT, UR4, -0xff, UPT ;  /* 0xffffff010400788c */ /* 0x000fe4000bf26070 */
[----:B------:R-:W-:Y:S02]  /*1460*/  USEL UR14, UR15, 0x3, UP0 ;  /* 0x000000030f0e7887 */ /* 0x000fe40008000000 */
[----:B------:R-:W-:-:S02]  /*1470*/  UIADD3 UR13, UPT, UPT, UR13, 0xfe, URZ ;  /* 0x000000fe0d0d7890 */ /* 0x000fc4000fffe0ff */
[----:B------:R-:W-:Y:S02]  /*1480*/  UIADD3 UR5, UPT, UPT, UR14, -0x1, URZ ;  /* 0xffffffff0e057890 */ /* 0x000fe4000fffe0ff */
[----:B------:R-:W-:-:S03]  /*1490*/  UIADD3 UR7, UPT, UPT, UR15, -UR14, URZ ;  /* 0x8000000e0f077290 */ /* 0x000fc6000fffe0ff */
[----:B------:R-:W-:-:S04]  /*14a0*/  @UP1 UIADD3 UR5, UPT, UPT, UR14, URZ, URZ ;  /* 0x000000ff0e051290 */ /* 0x000fc8000fffe0ff */
[----:B--2---:R-:W-:-:S12]  /*14b0*/  UIADD3 UR5, UPT, UPT, UR5, 0x1, URZ ;  /* 0x0000000105057890 */ /* 0x004fd8000fffe0ff */
.L_x_35:
[----:B------:R-:W-:Y:S01]  /*14c0*/  UISETP.NE.AND UP0, UPT, UR37, URZ, UPT ;  /* 0x000000ff2500728c */ /* 0x000fe2000bf05270 */
[----:B------:R-:W1:Y:S08]  /*14d0*/  S2UR UR37, SR_CgaCtaId ;  /* 0x00000000002579c3 */ /* 0x000e700000008800 */
[----:B------:R-:W-:Y:S05]  /*14e0*/  BRA.U UP0, `(.L_x_18) ;  /* 0x0000000100347547 */ /* 0x000fea000b800000 */
[----:B------:R-:W2:Y:S01]  /*14f0*/  S2R R2, SR_CgaCtaId ;  /* 0x0000000000027919 */ /* 0x000ea20000008800 */
[----:B------:R-:W-:-:S04]  /*1500*/  MOV R3, 0x400 ;  /* 0x0000040000037802 */ /* 0x000fc80000000f00 */
[----:B--2---:R-:W-:Y:S02]  /*1510*/  LEA R3, R2, R3, 0x18 ;  /* 0x0000000302037211 */ /* 0x004fe400078ec0ff */
[----:B------:R-:W-:-:S03]  /*1520*/  SHF.L.U32 R2, R10, 0x1f, RZ ;  /* 0x0000001f0a027819 */ /* 0x000fc600000006ff */
[----:B------:R-:W-:-:S04]  /*1530*/  IMAD R3, R12, 0x8, R3 ;  /* 0x000000080c037824 */ /* 0x000fc800078e0203 */
[----:B------:R-:W2:Y:S02]  /*1540*/  SYNCS.PHASECHK.TRANS64.TRYWAIT P0, [R3+URZ+0xc0], R2 ;  /* 0x0000c002030075a7 */ /* 0x000ea400080011ff */
[----:B--2---:R-:W-:Y:S05]  /*1550*/  @!P0 BRA `(.L_x_19) ;  /* 0x0000004800d48947 */ /* 0x004fea0003800000 */
.L_x_94:
[----:B------:R-:W-:Y:S01]  /*1560*/  VIADD R12, R12, 0x1 ;  /* 0x000000010c0c7836 */ /* 0x000fe20000000000 */
[----:B------:R2:W-:Y:S04]  /*1570*/  SYNCS.ARRIVE.TRANS64.A1T0 RZ, [R3+URZ+0xb0], RZ ;  /* 0x0000b0ff03ff79a7 */ /* 0x0005e800081000ff */
[----:B------:R-:W-:-:S04]  /*1580*/  ISETP.NE.AND P0, PT, R12, 0x2, PT ;  /* 0x000000020c00780c */ /* 0x000fc80003f05270 */
[----:B------:R-:W-:Y:S02]  /*1590*/  SEL R12, R12, RZ, P0 ;  /* 0x000000ff0c0c7207 */ /* 0x000fe40000000000 */
[----:B--2---:R-:W-:-:S04]  /*15a0*/  SEL R3, RZ, 0x1, P0 ;  /* 0x00000001ff037807 */ /* 0x004fc80000000000 */
[----:B------:R-:W-:-:S07]  /*15b0*/  LOP3.LUT R10, R10, R3, RZ, 0x3c, !PT ;  /* 0x000000030a0a7212 */ /* 0x000fce00078e3cff */
.L_x_18:
[----:B------:R-:W-:Y:S01]  /*15c0*/  UMOV UR4, 0x400 ;  /* 0x0000040000047882 */ /* 0x000fe20000000000 */
[----:B------:R-:W-:Y:S01]  /*15d0*/  SHF.L.U32 R2, R15, 0x1f, RZ ;  /* 0x0000001f0f027819 */ /* 0x000fe200000006ff */
[----:B-1----:R-:W-:Y:S01]  /*15e0*/  ULEA UR4, UR37, UR4, 0x18 ;  /* 0x0000000425047291 */ /* 0x002fe2000f8ec0ff */
[----:B------:R-:W-:Y:S01]  /*15f0*/  R2UR UR35, R97 ;  /* 0x00000000612372ca */ /* 0x000fe200000e0000 */
[----:B------:R-:W-:Y:S01]  /*1600*/  UISETP.GE.U32.AND UP0, UPT, UR13, 0xff, UPT ;  /* 0x000000ff0d00788c */ /* 0x000fe2000bf06070 */
[----:B------:R-:W-:Y:S01]  /*1610*/  R2UR UR11, R91 ;  /* 0x000000005b0b72ca */ /* 0x000fe200000e0000 */
[----:B------:R-:W-:Y:S01]  /*1620*/  ULEA UR8, UR6, UR4, 0x3 ;  /* 0x0000000406087291 */ /* 0x000fe2000f8e18ff */
[----:B------:R-:W-:-:S08]  /*1630*/  UMOV UR24, URZ ;  /* 0x000000ff00187c82 */ /* 0x000fd00008000000 */
[----:B------:R1:W2:Y:S01]  /*1640*/  SYNCS.PHASECHK.TRANS64.TRYWAIT P0, [UR8+0x18], R2 ;  /* 0x00001802ff0075a7 */ /* 0x0002a20008001108 */
[----:B------:R-:W-:Y:S02]  /*1650*/  USHF.L.U32 UR35, UR35, 0x6, URZ ;  /* 0x0000000623237899 */ /* 0x000fe400080006ff */
[----:B------:R-:W-:Y:S01]  /*1660*/  USHF.L.U32 UR11, UR11, 0x6, URZ ;  /* 0x000000060b0b7899 */ /* 0x000fe200080006ff */
[----:B------:R-:W-:Y:S11]  /*1670*/  BRA.U !UP0, `(.L_x_20) ;  /* 0x0000000108a47547 */ /* 0x000ff6000b800000 */
[----:B------:R-:W-:Y:S01]  /*1680*/  UMOV UR16, URZ ;  /* 0x000000ff00107c82 */ /* 0x000fe20008000000 */
[----:B------:R-:W-:-:S05]  /*1690*/  UMOV UR17, UR6 ;  /* 0x0000000600117c82 */ /* 0x000fca0008000000 */
.L_x_25:
[----:B-1----:R-:W-:Y:S01]  /*16a0*/  ULEA UR33, UR17, UR4, 0x3 ;  /* 0x0000000411217291 */ /* 0x002fe2000f8e18ff */
[----:B--2---:R-:W-:Y:S01]  /*16b0*/  @!P5 MOV R3, 0x4000 ;  /* 0x000040000003d802 */ /* 0x004fe20000000f00 */
[----:B--2---:R-:W-:Y:S10]  /*16c0*/  @P0 BRA `(.L_x_21) ;  /* 0x00000000000c0947 */ /* 0x004ff40003800000 */
[----:B------:R-:W-:-:S04]  /*16d0*/  SHF.L.U32 R5, R15, 0x1f, RZ ;  /* 0x0000001f0f057819 */ /* 0x000fc800000006ff */
[----:B------:R-:W2:Y:S02]  /*16e0*/  SYNCS.PHASECHK.TRANS64.TRYWAIT P0, [UR33+0x18], R5 ;  /* 0x00001805ff0075a7 */ /* 0x000ea40008001121 */
[----:B--2---:R-:W-:Y:S05]  /*16f0*/  @!P0 BRA `(.L_x_22) ;  /* 0x0000004800808947 */ /* 0x004fea0003800000 */
.L_x_21:
[----:B------:R2:W-:Y:S01]  /*1700*/  @!P5 SYNCS.ARRIVE.TRANS64 RZ, [UR33], R3 ;  /* 0x00000003ffffd9a7 */ /* 0x0005e20008000021 */
[----:B------:R-:W-:Y:S04]  /*1710*/  BSSY.RECONVERGENT B0, `(.L_x_23) ;  /* 0x0000003000007945 */ /* 0x000fe80003800200 */
[----:B------:R-:W-:Y:S05]  /*1720*/  @P4 BRA `(.L_x_24) ;  /* 0x0000000000044947 */ /* 0x000fea0003800000 */
[----:B------:R-:W-:Y:S05]  /*1730*/  BPT.TRAP 0x1 ;  /* 0x000000040000795c */ /* 0x000fea0000300000 */
.L_x_24:
[----:B------:R-:W-:Y:S05]  /*1740*/  BSYNC.RECONVERGENT B0 ;  /* 0x0000000000007941 */ /* 0x000fea0003800200 */
.L_x_23:
[----:B------:R-:W-:Y:S02]  /*1750*/  UIADD3 UR6, UPT, UPT, UR17, 0x1, URZ ;  /* 0x0000000111067890 */ /* 0x000fe4000fffe0ff */
[----:B------:R-:W-:Y:S02]  /*1760*/  UIADD3 UR26, UP1, UPT, UR22, 0x80, URZ ;  /* 0x00000080161a7890 */ /* 0x000fe4000ff3e0ff */
[----:B------:R-:W-:Y:S02]  /*1770*/  UISETP.NE.AND UP0, UPT, UR6, 0x3, UPT ;  /* 0x000000030600788c */ /* 0x000fe4000bf05270 */
[----:B------:R-:W-:Y:S02]  /*1780*/  USHF.L.U32 UR34, UR16, 0x7, URZ ;  /* 0x0000000710227899 */ /* 0x000fe400080006ff */
[----:B------:R-:W-:Y:S02]  /*1790*/  USEL UR9, URZ, 0x1, UP0 ;  /* 0x00000001ff097887 */ /* 0x000fe40008000000 */
[----:B------:R-:W-:-:S02]  /*17a0*/  USEL UR6, UR6, URZ, UP0 ;  /* 0x000000ff06067287 */ /* 0x000fc40008000000 */
[----:B------:R-:W-:Y:S02]  /*17b0*/  UIADD3 UR20, UP0, UPT, UR22, 0x180, URZ ;  /* 0x0000018016147890 */ /* 0x000fe4000ff1e0ff */
[----:B------:R-:W-:Y:S01]  /*17c0*/  ULEA UR8, UR6, UR4, 0x3 ;  /* 0x0000000406087291 */ /* 0x000fe2000f8e18ff */
[----:B------:R-:W-:Y:S01]  /*17d0*/  LOP3.LUT R15, R15, UR9, RZ, 0x3c, !PT ;  /* 0x000000090f0f7c12 */ /* 0x000fe2000f8e3cff */
[----:B------:R-:W-:Y:S02]  /*17e0*/  UIADD3.X UR27, UPT, UPT, URZ, UR23, URZ, UP1, !UPT ;  /* 0x00000017ff1b7290 */ /* 0x000fe40008ffe4ff */
[----:B------:R-:W-:Y:S01]  /*17f0*/  UIADD3.X UR21, UPT, UPT, URZ, UR23, URZ, UP0, !UPT ;  /* 0x00000017ff157290 */ /* 0x000fe200087fe4ff */
[----:B-1----:R-:W-:Y:S01]  /*1800*/  SHF.L.U32 R2, R15, 0x1f, RZ ;  /* 0x0000001f0f027819 */ /* 0x002fe200000006ff */
[----:B------:R-:W-:Y:S01]  /*1810*/  UMOV UR18, 0x0 ;  /* 0x0000000000127882 */ /* 0x000fe20000000000 */
[----:B------:R-:W-:Y:S01]  /*1820*/  UMOV UR19, 0x10000000 ;  /* 0x1000000000137882 */ /* 0x000fe20000000000 */
[----:B------:R-:W-:Y:S01]  /*1830*/  UMOV UR12, UR36 ;  /* 0x00000024000c7c82 */ /* 0x000fe20008000000 */
[----:B------:R1:W1:Y:S01]  /*1840*/  SYNCS.PHASECHK.TRANS64.TRYWAIT P0, [UR8+0x18], R2 ;  /* 0x00001802ff0075a7 */ /* 0x0002620008001108 */
[----:B------:R-:W-:Y:S01]  /*1850*/  ULEA UR8, UR17, UR4, 0xd ;  /* 0x0000000411087291 */ /* 0x000fe2000f8e68ff */
[----:B------:R-:W-:Y:S01]  /*1860*/  UMOV UR9, UR33 ;  /* 0x0000002100097c82 */ /* 0x000fe20008000000 */
[----:B------:R-:W-:-:S02]  /*1870*/  UMOV UR10, UR34 ;  /* 0x00000022000a7c82 */ /* 0x000fc40008000000 */
[----:B------:R-:W-:Y:S02]  /*1880*/  UIADD3 UR32, UPT, UPT, UR8, 0x2400, URZ ;  /* 0x0000240008207890 */ /* 0x000fe4000fffe0ff */
[----:B------:R-:W-:Y:S02]  /*1890*/  UIADD3 UR8, UPT, UPT, UR8, 0x8400, URZ ;  /* 0x0000840008087890 */ /* 0x000fe4000fffe0ff */
[----:B------:R-:W-:Y:S01]  /*18a0*/  UIADD3 UR16, UPT, UPT, UR16, 0x1, URZ ;  /* 0x0000000110107890 */ /* 0x000fe2000fffe0ff */
[----:B------:R-:W-:Y:S01]  /*18b0*/  UMOV UR24, UR5 ;  /* 0x0000000500187c82 */ /* 0x000fe20008000000 */
[----:B------:R-:W-:Y:S02]  /*18c0*/  UMOV UR17, UR6 ;  /* 0x0000000600117c82 */ /* 0x000fe40008000000 */
[----:B------:R-:W-:Y:S01]  /*18d0*/  UISETP.NE.AND UP0, UPT, UR16, UR5, UPT ;  /* 0x000000051000728c */ /* 0x000fe2000bf05270 */
[----:B------:R1:W-:Y:S02]  /*18e0*/  UTMALDG.3D [UR32], [UR26], desc[UR18] ;  /* 0x000012201a0075b4 */ /* 0x0003e40008011000 */
[----:B------:R1:W-:Y:S06]  /*18f0*/  UTMALDG.3D [UR8], [UR20], desc[UR18] ;  /* 0x00001208140075b4 */ /* 0x0003ec0008011000 */
[----:B------:R-:W-:Y:S05]  /*1900*/  BRA.U UP0, `(.L_x_25) ;  /* 0xfffffffd00647547 */ /* 0x000fea000b83ffff */
.L_x_20:
[----:B-1----:R-:W-:Y:S01]  /*1910*/  ULEA UR8, UR6, UR4, 0x3 ;  /* 0x0000000406087291 */ /* 0x002fe2000f8e18ff */
[----:B------:R-:W-:Y:S01]  /*1920*/  SHF.L.U32 R2, R15, 0x1f, RZ ;  /* 0x0000001f0f027819 */ /* 0x000fe200000006ff */
[----:B------:R-:W-:Y:S01]  /*1930*/  @!P1 SYNCS.ARRIVE.TRANS64.A1T0 RZ, [UR4+0x48], RZ ;  /* 0x000048ffffff99a7 */ /* 0x000fe20008100004 */
[----:B------:R-:W-:-:S06]  /*1940*/  UISETP.GT.AND UP0, UPT, UR15, UR14, UPT ;  /* 0x0000000e0f00728c */ /* 0x000fcc000bf04270 */
[----:B--2---:R1:W2:Y:S03]  /*1950*/  SYNCS.PHASECHK.TRANS64.TRYWAIT P0, [UR8+0x18], R2 ;  /* 0x00001802ff0075a7 */ /* 0x0042a60008001108 */
[----:B------:R-:W-:Y:S05]  /*1960*/  BRA.U !UP0, `(.L_x_26) ;  /* 0x0000000108a87547 */ /* 0x000fea000b800000 */
[----:B------:R-:W-:Y:S01]  /*1970*/  UIADD3 UR21, UPT, UPT, UR7, UR24, URZ ;  /* 0x0000001807157290 */ /* 0x000fe2000fffe0ff */
[----:B------:R-:W-:-:S11]  /*1980*/  UMOV UR25, UR6 ;  /* 0x0000000600197c82 */ /* 0x000fd60008000000 */
.L_x_31:
[----:B-1----:R-:W-:Y:S01]  /*1990*/  ULEA UR17, UR25, UR4, 0x3 ;  /* 0x0000000419117291 */ /* 0x002fe2000f8e18ff */
[----:B--2---:R-:W-:Y:S01]  /*19a0*/  @!P5 MOV R3, 0x4000 ;  /* 0x000040000003d802 */ /* 0x004fe20000000f00 */
[----:B--2---:R-:W-:Y:S10]  /*19b0*/  @P0 BRA `(.L_x_27) ;  /* 0x00000000000c0947 */ /* 0x004ff40003800000 */
[----:B------:R-:W-:-:S04]  /*19c0*/  SHF.L.U32 R5, R15, 0x1f, RZ ;  /* 0x0000001f0f057819 */ /* 0x000fc800000006ff */
[----:B------:R-:W2:Y:S02]  /*19d0*/  SYNCS.PHASECHK.TRANS64.TRYWAIT P0, [UR17+0x18], R5 ;  /* 0x00001805ff0075a7 */ /* 0x000ea40008001111 */
[----:B--2---:R-:W-:Y:S05]  /*19e0*/  @!P0 BRA `(.L_x_28) ;  /* 0x0000004400dc8947 */ /* 0x004fea0003800000 */
.L_x_27:
[----:B------:R2:W-:Y:S01]  /*19f0*/  @!P5 SYNCS.ARRIVE.TRANS64 RZ, [UR17], R3 ;  /* 0x00000003ffffd9a7 */ /* 0x0005e20008000011 */
[----:B------:R-:W-:Y:S04]  /*1a00*/  BSSY.RECONVERGENT B0, `(.L_x_29) ;  /* 0x0000003000007945 */ /* 0x000fe80003800200 */
[----:B------:R-:W-:Y:S05]  /*1a10*/  @P4 BRA `(.L_x_30) ;  /* 0x0000000000044947 */ /* 0x000fea0003800000 */
[----:B------:R-:W-:Y:S05]  /*1a20*/  BPT.TRAP 0x1 ;  /* 0x000000040000795c */ /* 0x000fea0000300000 */
.L_x_30:
[----:B------:R-:W-:Y:S05]  /*1a30*/  BSYNC.RECONVERGENT B0 ;  /* 0x0000000000007941 */ /* 0x000fea0003800200 */
.L_x_29:
        /* <DEDUP_REMOVED lines=20> */
[----:B------:R-:W-:Y:S01]  /*1b80*/  UIADD3 UR8, UPT, UPT, UR8, 0x8400, URZ ;  /* 0x0000840008087890 */ /* 0x000fe2000fffe0ff */
[----:B------:R-:W-:Y:S01]  /*1b90*/  UMOV UR9, UR17 ;  /* 0x0000001100097c82 */ /* 0x000fe20008000000 */
[----:B------:R-:W-:Y:S01]  /*1ba0*/  UMOV UR10, UR18 ;  /* 0x00000012000a7c82 */ /* 0x000fe20008000000 */
[----:B------:R-:W-:Y:S01]  /*1bb0*/  UIADD3 UR24, UPT, UPT, UR24, 0x1, URZ ;  /* 0x0000000118187890 */ /* 0x000fe2000fffe0ff */
[----:B------:R-:W-:-:S03]  /*1bc0*/  UMOV UR25, UR6 ;  /* 0x0000000600197c82 */ /* 0x000fc60008000000 */
[----:B------:R1:W-:Y:S01]  /*1bd0*/  UTMALDG.3D [UR16], [UR30], desc[UR26] ;  /* 0x00001a101e0075b4 */ /* 0x0003e20008011000 */
[----:B------:R-:W-:Y:S01]  /*1be0*/  UISETP.NE.AND UP0, UPT, UR24, UR21, UPT ;  /* 0x000000151800728c */ /* 0x000fe2000bf05270 */
[----:B------:R1:W-:Y:S08]  /*1bf0*/  UTMALDG.3D [UR8], [UR28], desc[UR26] ;  /* 0x00001a081c0075b4 */ /* 0x0003f00008011000 */
[----:B------:R-:W-:Y:S05]  /*1c00*/  BRA.U UP0, `(.L_x_31) ;  /* 0xfffffffd00607547 */ /* 0x000fea000b83ffff */
.L_x_26:
[C---:B-1----:R-:W-:Y:S01]  /*1c10*/  LEA R2, R14.reuse, UR4, 0x3 ;  /* 0x000000040e027c11 */ /* 0x042fe2000f8e18ff */
[----:B------:R-:W-:Y:S01]  /*1c20*/  NOP ;  /* 0x0000000000007918 */ /* 0x000fe20000000000 */
[----:B--2---:R-:W-:Y:S02]  /*1c30*/  SHF.L.U32 R3, R13, 0x1f, RZ ;  /* 0x0000001f0d037819 */ /* 0x004fe400000006ff */
[----:B------:R-:W-:Y:S02]  /*1c40*/  LEA R4, R14, UR4, 0x4 ;  /* 0x000000040e047c11 */ /* 0x000fe4000f8e20ff */
[----:B------:R-:W1:Y:S02]  /*1c50*/  SYNCS.PHASECHK.TRANS64.TRYWAIT P0, [R2+URZ+0x50], R3 ;  /* 0x00005003020075a7 */ /* 0x000e6400080011ff */
[----:B-1----:R-:W-:Y:S05]  /*1c60*/  @!P0 BRA `(.L_x_32) ;  /* 0x0000004400548947 */ /* 0x002fea0003800000 */
.L_x_97:
[----:B------:R-:W2:Y:S01]  /*1c70*/  LDS.128 R4, [R4+0xe0] ;  /* 0x0000e00004047984 */ /* 0x000ea20000000c00 */
[----:B---3--:R-:W-:Y:S01]  /*1c80*/  ISETP.GE.AND P0, PT, R40, 0x1, PT ;  /* 0x000000012800780c */ /* 0x008fe20003f06270 */
[----:B-1----:R-:W-:Y:S01]  /*1c90*/  VIADD R2, R2, 0x60 ;  /* 0x0000006002027836 */ /* 0x002fe20000000000 */
[----:B------:R-:W-:Y:S01]  /*1ca0*/  @!PT LDS RZ, [RZ] ;  /* 0x00000000fffff984 */ /* 0x000fe20000000800 */
[----:B------:R-:W-:Y:S01]  /*1cb0*/  @!PT LDS RZ, [RZ] ;  /* 0x00000000fffff984 */ /* 0x000fe20000000800 */
[----:B------:R-:W-:Y:S01]  /*1cc0*/  @!PT LDS RZ, [RZ] ;  /* 0x00000000fffff984 */ /* 0x000fe20000000800 */
[----:B------:R-:W-:Y:S01]  /*1cd0*/  @!PT LDS RZ, [RZ] ;  /* 0x00000000fffff984 */ /* 0x000fe20000000800 */
[----:B------:R1:W-:Y:S06]  /*1ce0*/  MEMBAR.ALL.CTA ;  /* 0x0000000000007992 */ /* 0x0003ec0000008000 */
[----:B-1----:R-:W1:Y:S01]  /*1cf0*/  FENCE.VIEW.ASYNC.S ;  /* 0x00000000000073c6 */ /* 0x002e620000000000 */
[----:B------:R-:W-:-:S04]  /*1d00*/  PRMT R2, RZ, 0x654, R2 ;  /* 0x00000654ff027816 */ /* 0x000fc80000000002 */
[----:B-1----:R1:W-:Y:S01]  /*1d10*/  SYNCS.ARRIVE.TRANS64.RED.A1T0 RZ, [R2+URZ], RZ ;  /* 0x000000ff02ff79a7 */ /* 0x0023e200081004ff */
[----:B--2---:R-:W-:-:S13]  /*1d20*/  LOP3.LUT P2, RZ, R6, 0x1, RZ, 0xc0, !PT ;  /* 0x0000000106ff7812 */ /* 0x004fda000784c0ff */
[----:B------:R-:W-:Y:S01]  /*1d30*/  @P2 SHF.R.U32.HI R3, RZ, 0x10, R5 ;  /* 0x00000010ff032819 */ /* 0x000fe20000011605 */
[----:B------:R-:W-:Y:S01]  /*1d40*/  VOTEU.ANY UP0, P2 ;  /* 0x0000000000ff7886 */ /* 0x000fe20001000100 */
[----:B------:R-:W-:Y:S02]  /*1d50*/  @P2 MOV R11, R4 ;  /* 0x00000004000b2202 */ /* 0x000fe40000000f00 */
[----:B------:R-:W-:Y:S02]  /*1d60*/  @P2 R2UR.BROADCAST UR8, R3 ;  /* 0x00000000030822ca */ /* 0x000fe400008e0000 */
[----:B------:R-:W-:-:S11]  /*1d70*/  @P2 LOP3.LUT R8, R5, 0xffff, RZ, 0xc0, !PT ;  /* 0x0000ffff05082812 */ /* 0x000fd600078ec0ff */
[----:B------:R-:W-:Y:S01]  /*1d80*/  @UP0 UMOV UR36, UR8 ;  /* 0x0000000800240c82 */ /* 0x000fe20008000000 */
[----:B-1----:R-:W-:Y:S05]  /*1d90*/  @!P0 BRA `(.L_x_33) ;  /* 0x0000000000b88947 */ /* 0x002fea0003800000 */
[----:B------:R-:W4:Y:S01]  /*1da0*/  LDC.64 R4, c[0x0][0xb18] ;  /* 0x0002c600ff047b82 */ /* 0x000f220000000a00 */
[----:B------:R-:W-:-:S07]  /*1db0*/  ISETP.NE.AND P3, PT, R40, 0x1, PT ;  /* 0x000000012800780c */ /* 0x000fce0003f65270 */
[----:B------:R-:W1:Y:S08]  /*1dc0*/  LDC.64 R6, c[0x0][0xb10] ;  /* 0x0002c400ff067b82 */ /* 0x000e700000000a00 */
[----:B------:R-:W2:Y:S08]  /*1dd0*/  LDC R16, c[0x0][0xb20] ;  /* 0x0002c800ff107b82 */ /* 0x000eb00000000800 */
[----:B------:R-:W3:Y:S01]  /*1de0*/  LDC R18, c[0x0][0xb0c] ;  /* 0x0002c300ff127b82 */ /* 0x000ee20000000800 */
[----:B----4-:R-:W-:Y:S01]  /*1df0*/  IMAD.HI.U32 R17, R0, R5, RZ ;  /* 0x0000000500117227 */ /* 0x010fe200078e00ff */
[----:B------:R-:W-:-:S03]  /*1e00*/  ISETP.NE.AND P0, PT, R4, 0x1, PT ;  /* 0x000000010400780c */ /* 0x000fc60003f05270 */
[----:B------:R-:W-:-:S03]  /*1e10*/  IMAD.HI.U32 R5, R8, R5, RZ ;  /* 0x0000000508057227 */ /* 0x000fc600078e00ff */
[----:B------:R-:W4:Y:S01]  /*1e20*/  LDC.64 R2, c[0x0][0xb28] ;  /* 0x0002ca00ff027b82 */ /* 0x000f220000000a00 */
[----:B-1----:R-:W-:-:S04]  /*1e30*/  IMAD.HI.U32 R20, R9, R6, RZ ;  /* 0x0000000609147227 */ /* 0x002fc800078e00ff */
[----:B------:R-:W-:Y:S01]  /*1e40*/  IMAD.HI.U32 R22, R11, R6, RZ ;  /* 0x000000060b167227 */ /* 0x000fe200078e00ff */
[----:B------:R-:W-:Y:S02]  /*1e50*/  SHF.R.U32.HI R20, RZ, R7, R20 ;  /* 0x00000007ff147219 */ /* 0x000fe40000011614 */
[-C--:B--2---:R-:W-:Y:S02]  /*1e60*/  SHF.R.U32.HI R17, RZ, R16.reuse, R17 ;  /* 0x00000010ff117219 */ /* 0x084fe40000011611 */
[----:B------:R-:W-:Y:S02]  /*1e70*/  SHF.R.U32.HI R5, RZ, R16, R5 ;  /* 0x00000010ff057219 */ /* 0x000fe40000011605 */
[----:B------:R-:W-:Y:S02]  /*1e80*/  SEL R17, R0, R17, !P0 ;  /* 0x0000001100117207 */ /* 0x000fe40004000000 */
[----:B------:R-:W-:Y:S02]  /*1e90*/  SHF.R.U32.HI R22, RZ, R7, R22 ;  /* 0x00000007ff167219 */ /* 0x000fe40000011616 */
[----:B---3--:R-:W-:-:S02]  /*1ea0*/  ISETP.NE.AND P1, PT, R18, 0x1, PT ;  /* 0x000000011200780c */ /* 0x008fc40003f25270 */
[----:B------:R-:W-:Y:S02]  /*1eb0*/  SEL R5, R8, R5, !P0 ;  /* 0x0000000508057207 */ /* 0x000fe40004000000 */
[----:B------:R-:W-:Y:S02]  /*1ec0*/  SEL R19, R9, R20, !P1 ;  /* 0x0000001409137207 */ /* 0x000fe40004800000 */
[----:B------:R-:W-:Y:S01]  /*1ed0*/  SEL R7, R11, R22, !P1 ;  /* 0x000000160b077207 */ /* 0x000fe20004800000 */
[----:B----4-:R-:W-:-:S04]  /*1ee0*/  IMAD.HI.U32 R20, R17, R2, RZ ;  /* 0x0000000211147227 */ /* 0x010fc800078e00ff */
[----:B------:R-:W-:Y:S01]  /*1ef0*/  IMAD.HI.U32 R6, R19, R2, RZ ;  /* 0x0000000213067227 */ /* 0x000fe200078e00ff */
[----:B------:R-:W-:-:S04]  /*1f00*/  @P3 SHF.R.U32.HI R17, RZ, R3, R20 ;  /* 0x00000003ff113219 */ /* 0x000fc80000011614 */
[----:B------:R-:W-:Y:S01]  /*1f10*/  @P3 SHF.R.U32.HI R19, RZ, R3, R6 ;  /* 0x00000003ff133219 */ /* 0x000fe20000011606 */
[----:B------:R-:W-:-:S04]  /*1f20*/  IMAD R17, R40, R17, RZ ;  /* 0x0000001128117224 */ /* 0x000fc800078e02ff */
[----:B------:R-:W-:Y:S01]  /*1f30*/  IMAD R6, R40, R19, RZ ;  /* 0x0000001328067224 */ /* 0x000fe200078e02ff */
[C---:B------:R-:W-:Y:S02]  /*1f40*/  ISETP.GE.AND P0, PT, R5.reuse, R17, PT ;  /* 0x000000110500720c */ /* 0x040fe40003f06270 */
[----:B------:R-:W-:Y:S02]  /*1f50*/  IADD3 R17, PT, PT, -R5, RZ, RZ ;  /* 0x000000ff05117210 */ /* 0x000fe40007ffe1ff */
[----:B------:R-:W-:Y:S01]  /*1f60*/  ISETP.GE.OR P0, PT, R7, R6, P0 ;  /* 0x000000060700720c */ /* 0x000fe20000706670 */
[----:B------:R-:W-:-:S04]  /*1f70*/  IMAD.HI.U32 R6, R5, R2, RZ ;  /* 0x0000000205067227 */ /* 0x000fc800078e00ff */
[----:B------:R-:W-:Y:S01]  /*1f80*/  IMAD R8, R4, R17, R8 ;  /* 0x0000001104087224 */ /* 0x000fe200078e0208 */
[----:B------:R-:W-:-:S04]  /*1f90*/  SHF.R.U32.HI R6, RZ, R3, R6 ;  /* 0x00000003ff067219 */ /* 0x000fc80000011606 */
[----:B------:R-:W-:-:S03]  /*1fa0*/  SEL R6, R5, R6, !P3 ;  /* 0x0000000605067207 */ /* 0x000fc60005800000 */
[----:B------:R-:W-:-:S04]  /*1fb0*/  @!P0 IMAD.HI.U32 R16, R7, R2, RZ ;  /* 0x0000000207108227 */ /* 0x000fc800078e00ff */
[----:B------:R-:W-:Y:S01]  /*1fc0*/  IMAD.MOV R2, RZ, RZ, -R6 ;  /* 0x000000ffff027224 */ /* 0x000fe200078e0a06 */
[----:B------:R-:W-:-:S03]  /*1fd0*/  @!P0 SHF.R.U32.HI R16, RZ, R3, R16 ;  /* 0x00000003ff108219 */ /* 0x000fc60000011610 */
[----:B------:R-:W-:Y:S01]  /*1fe0*/  IMAD R2, R40, R2, R5 ;  /* 0x0000000228027224 */ /* 0x000fe200078e0205 */
[----:B------:R-:W-:-:S05]  /*1ff0*/  @!P0 SEL R3, R7, R16, !P3 ;  /* 0x0000001007038207 */ /* 0x000fca0005800000 */
[--C-:B------:R-:W-:Y:S02]  /*2000*/  @!P0 IMAD.IADD R6, R6, 0x1, -R3.reuse ;  /* 0x0000000106068824 */ /* 0x100fe400078e0a03 */
[----:B------:R-:W-:Y:S01]  /*2010*/  @!P0 IMAD R3, R2, R19, R3 ;  /* 0x0000001302038224 */ /* 0x000fe200078e0203 */
[----:B------:R-:W-:Y:S01]  /*2020*/  IADD3 R2, PT, PT, -R7, RZ, RZ ;  /* 0x000000ff07027210 */ /* 0x000fe20007ffe1ff */
[----:B------:R-:W-:Y:S02]  /*2030*/  @!P0 IMAD R5, R40, R6, R7 ;  /* 0x0000000628058224 */ /* 0x000fe400078e0207 */
[----:B------:R-:W-:Y:S02]  /*2040*/  @!P0 IMAD.MOV.U32 R7, RZ, RZ, R3 ;  /* 0x000000ffff078224 */ /* 0x000fe400078e0003 */
[----:B------:R-:W-:Y:S02]  /*2050*/  IMAD R2, R18, R2, R11 ;  /* 0x0000000212027224 */ /* 0x000fe400078e020b */
[----:B------:R-:W-:-:S02]  /*2060*/  IMAD R8, R5, R4, R8 ;  /* 0x0000000405087224 */ /* 0x000fc400078e0208 */
[----:B------:R-:W-:Y:S02]  /*2070*/  IMAD R11, R7, R18, R2 ;  /* 0x00000012070b7224 */ /* 0x000fe400078e0202 */
.L_x_33:
[----:B------:R-:W1:Y:S02]  /*2080*/  LDCU UR8, c[0x0][0xb30] ;  /* 0x00016600ff0877ac */ /* 0x000e640008000800 */
[----:B-1----:R-:W-:-:S09]  /*2090*/  UISETP.NE.AND UP0, UPT, UR8, 0x1, UPT ;  /* 0x000000010800788c */ /* 0x002fd2000bf05270 */
[----:B------:R-:W-:Y:S05]  /*20a0*/  BRA.U UP0, `(.L_x_34) ;  /* 0x0000000100407547 */ /* 0x000fea000b800000 */
[----:B------:R-:W1:Y:S08]  /*20b0*/  LDC.64 R4, c[0x0][0xb10] ;  /* 0x0002c400ff047b82 */ /* 0x000e700000000a00 */
[----:B------:R-:W2:Y:S08]  /*20c0*/  LDC.64 R2, c[0x0][0xb18] ;  /* 0x0002c600ff027b82 */ /* 0x000eb00000000a00 */
[----:B------:R-:W3:Y:S08]  /*20d0*/  LDC R6, c[0x0][0xb20] ;  /* 0x0002c800ff067b82 */ /* 0x000ef00000000800 */
[----:B------:R-:W4:Y:S01]  /*20e0*/  LDC R16, c[0x0][0xb0c] ;  /* 0x0002c300ff107b82 */ /* 0x000f220000000800 */
[----:B-1----:R-:W-:-:S05]  /*20f0*/  IMAD.HI.U32 R4, R11, R4, RZ ;  /* 0x000000040b047227 */ /* 0x002fca00078e00ff */
[----:B------:R-:W-:Y:S01]  /*2100*/  SHF.R.U32.HI R4, RZ, R5, R4 ;  /* 0x00000005ff047219 */ /* 0x000fe20000011604 */
[----:B--2---:R-:W-:Y:S01]  /*2110*/  IMAD.HI.U32 R3, R8, R3, RZ ;  /* 0x0000000308037227 */ /* 0x004fe200078e00ff */
[----:B------:R-:W-:-:S04]  /*2120*/  ISETP.NE.AND P0, PT, R2, 0x1, PT ;  /* 0x000000010200780c */ /* 0x000fc80003f05270 */
[----:B---3--:R-:W-:-:S04]  /*2130*/  SHF.R.U32.HI R3, RZ, R6, R3 ;  /* 0x00000006ff037219 */ /* 0x008fc80000011603 */
[----:B------:R-:W-:Y:S02]  /*2140*/  SEL R3, R8, R3, !P0 ;  /* 0x0000000308037207 */ /* 0x000fe40004000000 */
[----:B----4-:R-:W-:-:S04]  /*2150*/  ISETP.NE.AND P1, PT, R16, 0x1, PT ;  /* 0x000000011000780c */ /* 0x010fc80003f25270 */
[----:B------:R-:W-:-:S05]  /*2160*/  SEL R4, R11, R4, !P1 ;  /* 0x000000040b047207 */ /* 0x000fca0004800000 */
[----:B------:R-:W-:Y:S02]  /*2170*/  IMAD.IADD R5, R3, 0x1, -R4 ;  /* 0x0000000103057824 */ /* 0x000fe400078e0a04 */
[----:B------:R-:W-:Y:S02]  /*2180*/  IMAD.IADD R3, R4, 0x1, -R3 ;  /* 0x0000000104037824 */ /* 0x000fe400078e0a03 */
[----:B------:R-:W-:Y:S02]  /*2190*/  IMAD R11, R5, R16, R11 ;  /* 0x00000010050b7224 */ /* 0x000fe400078e020b */
[----:B------:R-:W-:-:S07]  /*21a0*/  IMAD R8, R3, R2, R8 ;  /* 0x0000000203087224 */ /* 0x000fce00078e0208 */
.L_x_34:
[----:B------:R-:W-:Y:S01]  /*21b0*/  VIADD R14, R14, 0x1 ;  /* 0x000000010e0e7836 */ /* 0x000fe20000000000 */
[----:B------:R-:W-:Y:S01]  /*21c0*/  PLOP3.LUT P1, PT, PT, PT, PT, 0x80, 0x8 ;  /* 0x000000000008781c */ /* 0x000fe20003f2f070 */
[----:B------:R-:W-:Y:S02]  /*21d0*/  IMAD.IADD R97, R11, 0x1, R90 ;  /* 0x000000010b617824 */ /* 0x000fe400078e025a */
[----:B------:R-:W-:Y:S01]  /*21e0*/  IMAD.IADD R91, R8, 0x1, R79 ;  /* 0x00000001085b7824 */ /* 0x000fe200078e024f */
[----:B------:R-:W-:-:S04]  /*21f0*/  ISETP.NE.AND P0, PT, R14, 0x2, PT ;  /* 0x000000020e00780c */ /* 0x000fc80003f05270 */
[----:B------:R-:W-:Y:S02]  /*2200*/  SEL R2, RZ, 0x1, P0 ;  /* 0x00000001ff027807 */ /* 0x000fe40000000000 */
[----:B------:R-:W-:Y:S02]  /*2210*/  SEL R14, R14, RZ, P0 ;  /* 0x000000ff0e0e7207 */ /* 0x000fe40000000000 */
[----:B------:R-:W-:Y:S01]  /*2220*/  LOP3.LUT R13, R13, R2, RZ, 0x3c, !PT ;  /* 0x000000020d0d7212 */ /* 0x000fe200078e3cff */
[----:B------:R-:W-:Y:S06]  /*2230*/  @P2 BRA `(.L_x_35) ;  /* 0xfffffff000a02947 */ /* 0x000fec000383ffff */
[----:B------:R-:W-:Y:S01]  /*2240*/  UIADD3 UR4, UPT, UPT, UR4, 0x18, URZ ;  /* 0x0000001804047890 */ /* 0x000fe2000fffe0ff */
[----:B------:R-:W-:-:S03]  /*2250*/  SHF.L.U32 R3, R15, 0x1f, RZ ;  /* 0x0000001f0f037819 */ /* 0x000fc600000006ff */
[----:B------:R-:W-:-:S09]  /*2260*/  ULEA UR5, UR6, UR4, 0x3 ;  /* 0x0000000406057291 */ /* 0x000fd2000f8e18ff */
[----:B------:R-:W1:Y:S02]  /*2270*/  SYNCS.PHASECHK.TRANS64.TRYWAIT P0, [UR5], R3 ;  /* 0x00000003ff0075a7 */ /* 0x000e640008001105 */
[----:B-1----:R-:W-:Y:S05]  /*2280*/  @!P0 BRA `(.L_x_36) ;  /* 0x0000003c00e08947 */ /* 0x002fea0003800000 */
.L_x_99:
[----:B------:R-:W-:-:S04]  /*2290*/  UIADD3 UR6, UPT, UPT, UR6, 0x1, URZ ;  /* 0x0000000106067890 */ /* 0x000fc8000fffe0ff */
[----:B------:R-:W-:-:S04]  /*22a0*/  UISETP.NE.AND UP0, UPT, UR6, 0x3, UPT ;  /* 0x000000030600788c */ /* 0x000fc8000bf05270 */
[----:B------:R-:W-:Y:S02]  /*22b0*/  USEL UR7, URZ, 0x1, UP0 ;  /* 0x00000001ff077887 */ /* 0x000fe40008000000 */
[----:B------:R-:W-:-:S04]  /*22c0*/  USEL UR6, UR6, URZ, UP0 ;  /* 0x000000ff06067287 */ /* 0x000fc80008000000 */
[----:B------:R-:W-:Y:S01]  /*22d0*/  ULEA UR5, UR6, UR4, 0x3 ;  /* 0x0000000406057291 */ /* 0x000fe2000f8e18ff */
[----:B------:R-:W-:-:S04]  /*22e0*/  LOP3.LUT R15, R15, UR7, RZ, 0x3c, !PT ;  /* 0x000000070f0f7c12 */ /* 0x000fc8000f8e3cff */
[----:B-1----:R-:W-:-:S04]  /*22f0*/  SHF.L.U32 R3, R15, 0x1f, RZ ;  /* 0x0000001f0f037819 */ /* 0x002fc800000006ff */
[----:B------:R-:W1:Y:S02]  /*2300*/  SYNCS.PHASECHK.TRANS64.TRYWAIT P0, [UR5], R3 ;  /* 0x00000003ff0075a7 */ /* 0x000e640008001105 */
[----:B-1----:R-:W-:Y:S05]  /*2310*/  @!P0 BRA `(.L_x_37) ;  /* 0x0000003c00d48947 */ /* 0x002fea0003800000 */
.L_x_101:
[----:B------:R-:W-:-:S04]  /*2320*/  UIADD3 UR6, UPT, UPT, UR6, 0x1, URZ ;  /* 0x0000000106067890 */ /* 0x000fc8000fffe0ff */
[----:B------:R-:W-:-:S04]  /*2330*/  UISETP.NE.AND UP0, UPT, UR6, 0x3, UPT ;  /* 0x000000030600788c */ /* 0x000fc8000bf05270 */
[----:B------:R-:W-:Y:S02]  /*2340*/  USEL UR5, URZ, 0x1, UP0 ;  /* 0x00000001ff057887 */ /* 0x000fe40008000000 */
[----:B------:R-:W-:-:S04]  /*2350*/  USEL UR6, UR6, URZ, UP0 ;  /* 0x000000ff06067287 */ /* 0x000fc80008000000 */
[----:B------:R-:W-:Y:S01]  /*2360*/  ULEA UR6, UR6, UR4, 0x3 ;  /* 0x0000000406067291 */ /* 0x000fe2000f8e18ff */
[----:B-1----:R-:W-:-:S04]  /*2370*/  LOP3.LUT R3, R15, UR5, RZ, 0x3c, !PT ;  /* 0x000000050f037c12 */ /* 0x002fc8000f8e3cff */
[----:B------:R-:W-:Y:S01]  /*2380*/  SHF.L.U32 R3, R3, 0x1f, RZ ;  /* 0x0000001f03037819 */ /* 0x000fe200000006ff */
[----:B----4-:R-:W-:-:S07]  /*2390*/  IMAD.U32 R0, RZ, RZ, UR6 ;  /* 0x00000006ff007e24 */ /* 0x010fce000f8e00ff */
.L_x_38:
[----:B-1----:R1:W2:Y:S02]  /*23a0*/  SYNCS.PHASECHK.TRANS64.TRYWAIT P0, [R0+URZ], R3 ;  /* 0x00000003000075a7 */ /* 0x0022a400080011ff */
[----:B--2---:R-:W-:Y:S05]  /*23b0*/  @!P0 NANOSLEEP.SYNCS 0x989680 ;  /* 0x009896800000895d */ /* 0x004fea0003900000 */
[----:B------:R-:W2:Y:S02]  /*23c0*/  @!P0 SYNCS.PHASECHK.TRANS64 P0, [R0+URZ], R3 ;  /* 0x00000003000085a7 */ /* 0x000ea400080010ff */
[----:B--2---:R-:W-:Y:S05]  /*23d0*/  @P0 EXIT ;  /* 0x000000000000094d */ /* 0x004fea0003800000 */
[----:B------:R-:W-:Y:S05]  /*23e0*/  BRA `(.L_x_38) ;  /* 0xfffffffc00ec7947 */ /* 0x000fea000383ffff */
.L_x_17:
[----:B------:R-:W-:-:S04]  /*23f0*/  UISETP.NE.AND UP1, UPT, UR37, URZ, UPT ;  /* 0x000000ff2500728c */ /* 0x000fc8000bf25270 */
[----:B------:R-:W-:-:S09]  /*2400*/  UISETP.NE.OR UP1, UPT, UR8, 0x1, UP1 ;  /* 0x000000010800788c */ /* 0x000fd20008f25670 */
[----:B------:R-:W-:Y:S05]  /*2410*/  BRA.U UP1, `(.L_x_39) ;  /* 0x0000000501487547 */ /* 0x000fea000b800000 */
[----:B------:R-:W-:Y:S01]  /*2420*/  ISETP.NE.AND P2, PT, R2, RZ, PT ;  /* 0x000000ff0200720c */ /* 0x000fe20003f45270 */
[----:B------:R-:W-:Y:S01]  /*2430*/  IMAD.MOV.U32 R12, RZ, RZ, 0x1 ;  /* 0x00000001ff0c7424 */ /* 0x000fe200078e00ff */
[----:B------:R-:W-:Y:S02]  /*2440*/  CS2R R10, SRZ ;  /* 0x00000000000a7805 */ /* 0x000fe4000001ff00 */
[----:B------:R-:W-:Y:S01]  /*2450*/  CS2R R8, SRZ ;  /* 0x0000000000087805 */ /* 0x000fe2000001ff00 */
[----:B------:R-:W-:Y:S01]  /*2460*/  UMOV UR4, 0x400 ;  /* 0x0000040000047882 */ /* 0x000fe20000000000 */
[----:B------:R-:W-:Y:S01]  /*2470*/  UMOV UR6, URZ ;  /* 0x000000ff00067c82 */ /* 0x000fe20008000000 */
[----:B------:R-:W-:-:S12]  /*2480*/  ULEA UR37, UR37, UR4, 0x18 ;  /* 0x0000000425257291 */ /* 0x000fd8000f8ec0ff */
.L_x_43:
[----:B------:R-:W-:Y:S02]  /*2490*/  LEA R0, R8, UR37, 0x3 ;  /* 0x0000002508007c11 */ /* 0x000fe4000f8e18ff */
[----:B------:R-:W-:-:S03]  /*24a0*/  SHF.L.U32 R5, R9, 0x1f, RZ ;  /* 0x0000001f09057819 */ /* 0x000fc600000006ff */
[----:B------:R-:W-:Y:S01]  /*24b0*/  VIADD R4, R0, 0xc0 ;  /* 0x000000c000047836 */ /* 0x000fe20000000000 */
[----:B------:R-:W1:Y:S02]  /*24c0*/  SYNCS.PHASECHK.TRANS64.TRYWAIT P0, [R0+URZ+0xb0], R5 ;  /* 0x0000b005000075a7 */ /* 0x000e6400080011ff */
[----:B-1----:R-:W-:Y:S05]  /*24d0*/  @!P0 BRA `(.L_x_40) ;  /* 0x0000003c007c8947 */ /* 0x002fea0003800000 */
.L_x_102:
[----:B------:R-:W-:Y:S01]  /*24e0*/  ULEA UR5, UR6, UR37, 0x3 ;  /* 0x0000002506057291 */ /* 0x000fe2000f8e18ff */
[----:B------:R-:W-:Y:S02]  /*24f0*/  PRMT R4, RZ, 0x654, R4 ;  /* 0x00000654ff047816 */ /* 0x000fe40000000004 */
[----:B-1----:R-:W-:Y:S01]  /*2500*/  SHF.L.U32 R5, R12, 0x1f, RZ ;  /* 0x0000001f0c057819 */ /* 0x002fe200000006ff */
[----:B------:R-:W-:Y:S01]  /*2510*/  UIADD3 UR4, UPT, UPT, UR5, 0x50, URZ ;  /* 0x0000005005047890 */ /* 0x000fe2000fffe0ff */
[----:B------:R1:W-:Y:S05]  /*2520*/  SYNCS.ARRIVE.TRANS64.RED.A1T0 RZ, [R4+URZ], RZ ;  /* 0x000000ff04ff79a7 */ /* 0x0003ea00081004ff */
[----:B------:R-:W-:Y:S01]  /*2530*/  IMAD.U32 R7, RZ, RZ, UR4 ;  /* 0x00000004ff077e24 */ /* 0x000fe2000f8e00ff */
[----:B------:R-:W2:Y:S04]  /*2540*/  SYNCS.PHASECHK.TRANS64.TRYWAIT P0, [UR5+0x60], R5 ;  /* 0x00006005ff0075a7 */ /* 0x000ea80008001105 */
[----:B------:R-:W-:Y:S01]  /*2550*/  PRMT R6, R2, 0x654, R7 ;  /* 0x0000065402067816 */ /* 0x000fe20000000007 */
[----:B-1----:R-:W-:Y:S01]  /*2560*/  @!P2 IMAD.MOV.U32 R4, RZ, RZ, 0x10 ;  /* 0x00000010ff04a424 */ /* 0x002fe200078e00ff */
[----:B--2---:R-:W-:Y:S06]  /*2570*/  @!P0 BRA `(.L_x_41) ;  /* 0x0000003c00688947 */ /* 0x004fec0003800000 */
.L_x_104:
[----:B------:R-:W-:Y:S01]  /*2580*/  ULEA UR4, UR6, UR37, 0x4 ;  /* 0x0000002506047291 */ /* 0x000fe2000f8e20ff */
[----:B------:R-:W-:Y:S01]  /*2590*/  SEL R3, R6, R3, !P2 ;  /* 0x0000000306037207 */ /* 0x000fe20005000000 */
[----:B------:R-:W-:Y:S01]  /*25a0*/  UIADD3 UR5, UPT, UPT, UR5, 0x50, URZ ;  /* 0x0000005005057890 */ /* 0x000fe2000fffe0ff */
[----:B-1----:R-:W-:Y:S01]  /*25b0*/  LEA R0, R11, UR37, 0x3 ;  /* 0x000000250b007c11 */ /* 0x002fe2000f8e18ff */
[----:B------:R-:W-:Y:S01]  /*25c0*/  UIADD3 UR4, UPT, UPT, UR4, 0xe0, URZ ;  /* 0x000000e004047890 */ /* 0x000fe2000fffe0ff */
[----:B------:R-:W-:Y:S01]  /*25d0*/  SHF.L.U32 R5, R10, 0x1f, RZ ;  /* 0x0000001f0a057819 */ /* 0x000fe200000006ff */
[----:B------:R1:W-:Y:S01]  /*25e0*/  @!P2 SYNCS.ARRIVE.TRANS64.RED RZ, [R3+URZ], R4 ;  /* 0x0000000403ffa9a7 */ /* 0x0003e200080004ff */
[----:B------:R-:W-:Y:S01]  /*25f0*/  UIADD3 UR6, UPT, UPT, UR6, 0x1, URZ ;  /* 0x0000000106067890 */ /* 0x000fe2000fffe0ff */
[----:B------:R-:W-:-:S03]  /*2600*/  VIADD R8, R8, 0x1 ;  /* 0x0000000108087836 */ /* 0x000fc60000000000 */
[----:B------:R-:W-:Y:S02]  /*2610*/  UISETP.NE.AND UP0, UPT, UR6, 0x2, UPT ;  /* 0x000000020600788c */ /* 0x000fe4000bf05270 */
[----:B------:R-:W-:Y:S06]  /*2620*/  UGETNEXTWORKID.BROADCAST [UR4], [UR5] ;  /* 0x00000000040073ca */ /* 0x000fec0008000100 */
[----:B------:R-:W-:Y:S01]  /*2630*/  USEL UR4, URZ, 0x1, UP0 ;  /* 0x00000001ff047887 */ /* 0x000fe20008000000 */
[----:B------:R-:W-:Y:S01]  /*2640*/  ISETP.NE.AND P0, PT, R8, 0x2, PT ;  /* 0x000000020800780c */ /* 0x000fe20003f05270 */
[----:B------:R-:W-:Y:S01]  /*2650*/  USEL UR6, UR6, URZ, UP0 ;  /* 0x000000ff06067287 */ /* 0x000fe20008000000 */
[----:B------:R-:W2:Y:S03]  /*2660*/  SYNCS.PHASECHK.TRANS64.TRYWAIT P1, [R0+URZ+0x50], R5 ;  /* 0x00005005000075a7 */ /* 0x000ea600080211ff */
[----:B------:R-:W-:Y:S01]  /*2670*/  LOP3.LUT R12, R12, UR4, RZ, 0x3c, !PT ;  /* 0x000000040c0c7c12 */ /* 0x000fe2000f8e3cff */
[----:B-12---:R-:W-:Y:S07]  /*2680*/  @!P1 BRA `(.L_x_42) ;  /* 0x0000003c003c9947 */ /* 0x006fee0003800000 */
.L_x_105:
[C---:B------:R-:W-:Y:S01]  /*2690*/  LEA R4, R11.reuse, UR37, 0x4 ;  /* 0x000000250b047c11 */ /* 0x040fe2000f8e20ff */
[----:B-1----:R-:W-:Y:S01]  /*26a0*/  VIADD R0, R0, 0x60 ;  /* 0x0000006000007836 */ /* 0x002fe20000000000 */
[----:B------:R-:W-:Y:S01]  /*26b0*/  SEL R8, R8, RZ, P0 ;  /* 0x000000ff08087207 */ /* 0x000fe20000000000 */
[----:B------:R-:W-:-:S03]  /*26c0*/  VIADD R11, R11, 0x1 ;  /* 0x000000010b0b7836 */ /* 0x000fc60000000000 */
[----:B------:R-:W1:Y:S01]  /*26d0*/  LDS.128 R4, [R4+0xe0] ;  /* 0x0000e00004047984 */ /* 0x000e620000000c00 */
[----:B------:R-:W-:Y:S02]  /*26e0*/  PRMT R0, RZ, 0x654, R0 ;  /* 0x00000654ff007816 */ /* 0x000fe40000000000 */
[C---:B------:R-:W-:Y:S01]  /*26f0*/  ISETP.NE.AND P1, PT, R11.reuse, 0x2, PT ;  /* 0x000000020b00780c */ /* 0x040fe20003f25270 */
[----:B------:R-:W-:Y:S01]  /*2700*/  @!PT LDS RZ, [RZ] ;  /* 0x00000000fffff984 */ /* 0x000fe20000000800 */
[----:B------:R-:W-:Y:S01]  /*2710*/  @!PT LDS RZ, [RZ] ;  /* 0x00000000fffff984 */ /* 0x000fe20000000800 */
[----:B------:R-:W-:Y:S01]  /*2720*/  @!PT LDS RZ, [RZ] ;  /* 0x00000000fffff984 */ /* 0x000fe20000000800 */
[----:B------:R-:W-:Y:S01]  /*2730*/  @!PT LDS RZ, [RZ] ;  /* 0x00000000fffff984 */ /* 0x000fe20000000800 */
[----:B------:R2:W-:Y:S06]  /*2740*/  MEMBAR.ALL.CTA ;  /* 0x0000000000007992 */ /* 0x0005ec0000008000 */
[----:B--2---:R-:W2:Y:S01]  /*2750*/  FENCE.VIEW.ASYNC.S ;  /* 0x00000000000073c6 */ /* 0x004ea20000000000 */
[----:B------:R-:W-:Y:S01]  /*2760*/  SEL R11, R11, RZ, P1 ;  /* 0x000000ff0b0b7207 */ /* 0x000fe20000800000 */
[----:B--2---:R2:W-:Y:S01]  /*2770*/  SYNCS.ARRIVE.TRANS64.RED.A1T0 RZ, [R0+URZ], RZ ;  /* 0x000000ff00ff79a7 */ /* 0x0045e200081004ff */
[----:B-1----:R-:W-:-:S02]  /*2780*/  LOP3.LUT P3, RZ, R6, 0x1, RZ, 0xc0, !PT ;  /* 0x0000000106ff7812 */ /* 0x002fc4000786c0ff */
[----:B------:R-:W-:-:S04]  /*2790*/  SEL R5, RZ, 0x1, P1 ;  /* 0x00000001ff057807 */ /* 0x000fc80000800000 */
[----:B------:R-:W-:Y:S02]  /*27a0*/  LOP3.LUT R10, R10, R5, RZ, 0x3c, !PT ;  /* 0x000000050a0a7212 */ /* 0x000fe400078e3cff */
[----:B--2---:R-:W-:-:S04]  /*27b0*/  SEL R0, RZ, 0x1, P0 ;  /* 0x00000001ff007807 */ /* 0x004fc80000000000 */
[----:B------:R-:W-:Y:S01]  /*27c0*/  LOP3.LUT R9, R9, R0, RZ, 0x3c, !PT ;  /* 0x0000000009097212 */ /* 0x000fe200078e3cff */
[----:B------:R-:W-:Y:S06]  /*27d0*/  @P3 BRA `(.L_x_43) ;  /* 0xfffffffc002c3947 */ /* 0x000fec000383ffff */
[----:B------:R-:W-:Y:S01]  /*27e0*/  ULEA UR5, UR6, UR37, 0x3 ;  /* 0x0000002506057291 */ /* 0x000fe2000f8e18ff */
[----:B------:R-:W-:-:S08]  /*27f0*/  SHF.L.U32 R3, R12, 0x1f, RZ ;  /* 0x0000001f0c037819 */ /* 0x000fd000000006ff */
[----:B------:R-:W1:Y:S02]  /*2800*/  SYNCS.PHASECHK.TRANS64 P0, [UR5+0x60], R3 ;  /* 0x00006003ff0075a7 */ /* 0x000e640008001005 */
[----:B-1----:R-:W-:Y:S05]  /*2810*/  @P0 BRA `(.L_x_44) ;  /* 0x0000000000080947 */ /* 0x002fea0003800000 */
[----:B------:R-:W1:Y:S02]  /*2820*/  SYNCS.PHASECHK.TRANS64.TRYWAIT P0, [UR5+0x60], R3 ;  /* 0x00006003ff0075a7 */ /* 0x000e640008001105 */
[----:B-1----:R-:W-:Y:S05]  /*2830*/  @!P0 BRA `(.L_x_45) ;  /* 0x0000003800e48947 */ /* 0x002fea0003800000 */
.L_x_44:
[----:B------:R-:W-:-:S04]  /*2840*/  UIADD3 UR4, UPT, UPT, UR6, 0x1, URZ ;  /* 0x0000000106047890 */ /* 0x000fc8000fffe0ff */
[----:B------:R-:W-:-:S04]  /*2850*/  UISETP.NE.AND UP0, UPT, UR4, 0x2, UPT ;  /* 0x000000020400788c */ /* 0x000fc8000bf05270 */
[----:B------:R-:W-:Y:S02]  /*2860*/  USEL UR7, URZ, 0x1, UP0 ;  /* 0x00000001ff077887 */ /* 0x000fe40008000000 */
[----:B------:R-:W-:-:S04]  /*2870*/  USEL UR4, UR4, URZ, UP0 ;  /* 0x000000ff04047287 */ /* 0x000fc80008000000 */
[----:B------:R-:W-:Y:S01]  /*2880*/  ULEA UR4, UR4, UR37, 0x3 ;  /* 0x0000002504047291 */ /* 0x000fe2000f8e18ff */
[----:B-1----:R-:W-:-:S04]  /*2890*/  LOP3.LUT R3, R12, UR7, RZ, 0x3c, !PT ;  /* 0x000000070c037c12 */ /* 0x002fc8000f8e3cff */
[----:B------:R-:W-:-:S04]  /*28a0*/  SHF.L.U32 R0, R3, 0x1f, RZ ;  /* 0x0000001f03007819 */ /* 0x000fc800000006ff */
[----:B------:R-:W1:Y:S02]  /*28b0*/  SYNCS.PHASECHK.TRANS64 P0, [UR4+0x60], R0 ;  /* 0x00006000ff0075a7 */ /* 0x000e640008001004 */
[----:B-1----:R-:W-:Y:S05]  /*28c0*/  @P0 EXIT ;  /* 0x000000000000094d */ /* 0x002fea0003800000 */
[----:B------:R-:W-:Y:S02]  /*28d0*/  SHF.L.U32 R3, R3, 0x1f, RZ ;  /* 0x0000001f03037819 */ /* 0x000fe400000006ff */
[----:B------:R-:W-:-:S07]  /*28e0*/  MOV R0, UR4 ;  /* 0x0000000400007c02 */ /* 0x000fce0008000f00 */
.L_x_46:
[----:B-1----:R1:W2:Y:S02]  /*28f0*/  SYNCS.PHASECHK.TRANS64.TRYWAIT P0, [R0+URZ+0x60], R3 ;  /* 0x00006003000075a7 */ /* 0x0022a400080011ff */
[----:B--2---:R-:W-:Y:S05]  /*2900*/  @!P0 NANOSLEEP.SYNCS 0x989680 ;  /* 0x009896800000895d */ /* 0x004fea0003900000 */
[----:B------:R-:W2:Y:S02]  /*2910*/  @!P0 SYNCS.PHASECHK.TRANS64 P0, [R0+URZ+0x60], R3 ;  /* 0x00006003000085a7 */ /* 0x000ea400080010ff */
[----:B--2---:R-:W-:Y:S05]  /*2920*/  @P0 EXIT ;  /* 0x000000000000094d */ /* 0x004fea0003800000 */
[----:B------:R-:W-:Y:S05]  /*2930*/  BRA `(.L_x_46) ;  /* 0xfffffffc00ec7947 */ /* 0x000fea000383ffff */
.L_x_39:
[----:B------:R-:W-:-:S09]  /*2940*/  UISETP.NE.AND UP1, UPT, UR8, URZ, UPT ;  /* 0x000000ff0800728c */ /* 0x000fd2000bf25270 */
[----:B------:R-:W-:Y:S05]  /*2950*/  BRA.U UP1, `(.L_x_47) ;  /* 0x0000000d01cc7547 */ /* 0x000fea000b800000 */
[----:B------:R-:W-:Y:S01]  /*2960*/  UMOV UR4, 0x40 ;  /* 0x0000004000047882 */ /* 0x000fe20000000000 */
[----:B------:R-:W-:Y:S01]  /*2970*/  NOP ;  /* 0x0000000000007918 */ /* 0x000fe20000000000 */
[----:B------:R-:W-:Y:S01]  /*2980*/  ULEA UR4, UR37, UR4, 0x18 ;  /* 0x0000000425047291 */ /* 0x000fe2000f8ec0ff */
[----:B------:R-:W-:Y:S02]  /*2990*/  UMOV UR5, 0x400 ;  /* 0x0000040000057882 */ /* 0x000fe40000000000 */
[----:B------:R-:W-:-:S06]  /*29a0*/  ULEA UR37, UR37, UR5, 0x18 ;  /* 0x0000000525257291 */ /* 0x000fcc000f8ec0ff */
[----:B------:R-:W1:Y:S02]  /*29b0*/  LDS.U8 R0, [UR4+0x1c] ;  /* 0x00001c04ff007984 */ /* 0x000e640008000000 */
[----:B-1----:R-:W-:-:S13]  /*29c0*/  ISETP.NE.AND P0, PT, R0, RZ, PT ;  /* 0x000000ff0000720c */ /* 0x002fda0003f05270 */
[----:B------:R-:W-:Y:S05]  /*29d0*/  @P0 BRA `(.L_x_48) ;  /* 0x0000000000580947 */ /* 0x000fea0003800000 */
[----:B------:R-:W-:-:S13]  /*29e0*/  ELECT P0, URZ, PT ;  /* 0x0000000000ff782f */ /* 0x000fda0003800000 */
[----:B------:R-:W-:Y:S05]  /*29f0*/  @!P0 BRA `(.L_x_49) ;  /* 0x0000000000608947 */ /* 0x000fea0003800000 */
[----:B------:R-:W-:Y:S01]  /*2a00*/  UMOV UR5, 0x10 ;  /* 0x0000001000057882 */ /* 0x000fe20000000000 */
[----:B------:R-:W-:Y:S01]  /*2a10*/  HFMA2 R0, -RZ, RZ, 0, 5.9604644775390625e-08 ;  /* 0x00000001ff007431 */ /* 0x000fe200000001ff */
[----:B------:R-:W-:-:S03]  /*2a20*/  MOV R2, 0xffff ;  /* 0x0000ffff00027802 */ /* 0x000fc60000000f00 */
[----:B------:R-:W-:Y:S04]  /*2a30*/  DEPBAR.LE SB1, 0x36 ;  /* 0x00009d800000791a */ /* 0x000fe80000000000 */
[----:B------:R-:W1:Y:S02]  /*2a40*/  UTCATOMSWS.FIND_AND_SET.ALIGN UP0, UR5, UR5 ;  /* 0x00000005000575e3 */ /* 0x000e640008000800 */
[----:B-1----:R-:W-:Y:S01]  /*2a50*/  MOV R3, UR5 ;  /* 0x0000000500037c02 */ /* 0x002fe20008000f00 */
[----:B------:R-:W-:Y:S06]  /*2a60*/  BRA.U UP0, `(.L_x_50) ;  /* 0x0000000100187547 */ /* 0x000fec000b800000 */
.L_x_51:
[----:B------:R-:W-:Y:S05]  /*2a70*/  NANOSLEEP 0x64 ;  /* 0x000000640000795d */ /* 0x000fea0003800000 */
[----:B------:R-:W-:-:S05]  /*2a80*/  UMOV UR5, 0x10 ;  /* 0x0000001000057882 */ /* 0x000fca0000000000 */
[----:B------:R-:W-:Y:S04]  /*2a90*/  DEPBAR.LE SB1, 0x36 ;  /* 0x00009d800000791a */ /* 0x000fe80000000000 */
[----:B------:R-:W1:Y:S02]  /*2aa0*/  UTCATOMSWS.FIND_AND_SET.ALIGN UP0, UR5, UR5 ;  /* 0x00000005000575e3 */ /* 0x000e640008000800 */
[----:B-1----:R-:W-:Y:S01]  /*2ab0*/  MOV R3, UR5 ;  /* 0x0000000500037c02 */ /* 0x002fe20008000f00 */
[----:B------:R-:W-:Y:S05]  /*2ac0*/  BRA.U !UP0, `(.L_x_51) ;  /* 0xfffffffd08e87547 */ /* 0x000fea000b83ffff */
.L_x_50:
[-C--:B------:R-:W-:Y:S02]  /*2ad0*/  SHF.L.U32 R2, R2, R3.reuse, RZ ;  /* 0x0000000302027219 */ /* 0x080fe400000006ff */
[----:B------:R-:W-:Y:S01]  /*2ae0*/  SHF.L.U32 R0, R0, R3, RZ ;  /* 0x0000000300007219 */ /* 0x000fe200000006ff */
[----:B------:R-:W-:Y:S02]  /*2af0*/  IMAD.SHL.U32 R3, R3, 0x20, RZ ;  /* 0x0000002003037824 */ /* 0x000fe400078e00ff */
[----:B------:R1:W-:Y:S04]  /*2b00*/  ATOMS.OR RZ, [UR4+0x14], R2 ;  /* 0x00001402ffff798c */ /* 0x0003e8000b000004 */
[----:B------:R1:W-:Y:S04]  /*2b10*/  ATOMS.OR RZ, [UR4+0x18], R0 ;  /* 0x00001800ffff798c */ /* 0x0003e8000b000004 */
[----:B------:R1:W-:Y:S01]  /*2b20*/  STS [UR37+0x100], R3 ;  /* 0x00010003ff007988 */ /* 0x0003e20008000825 */
[----:B------:R-:W-:Y:S05]  /*2b30*/  BRA `(.L_x_49) ;  /* 0x0000000000107947 */ /* 0x000fea0003800000 */
.L_x_48:
[----:B------:R-:W-:Y:S02]  /*2b40*/  MOV R0, 0xffffffff ;  /* 0xffffffff00007802 */ /* 0x000fe40000000f00 */
[----:B------:R-:W-:-:S03]  /*2b50*/  MOV R2, 0x2b80 ;  /* 0x00002b8000027802 */ /* 0x000fc60000000f00 */
[----:B------:R1:W-:Y:S04]  /*2b60*/  STS [UR37+0x100], R0 ;  /* 0x00010000ff007988 */ /* 0x0003e80008000825 */
[----:B-1-3-5:R-:W-:Y:S05]  /*2b70*/  CALL.REL.NOINC `($__internal_1_$__cuda_sm10x_tcgen05_guardrail_trap_phase_invalid_during_alloc) ;  /* 0x0000003c00607944 */ /* 0x02afea0003c00000 */
.L_x_49:
[----:B------:R-:W-:Y:S05]  /*2b80*/  WARPSYNC.ALL ;  /* 0x0000000000007948 */ /* 0x000fea0003800000 */
[----:B------:R-:W2:Y:S01]  /*2b90*/  S2UR UR5, SR_CgaCtaId ;  /* 0x00000000000579c3 */ /* 0x000ea20000008800 */
[----:B------:R-:W-:Y:S01]  /*2ba0*/  UMOV UR4, 0x400 ;  /* 0x0000040000047882 */ /* 0x000fe20000000000 */
[----:B------:R-:W-:-:S06]  /*2bb0*/  NOP ;  /* 0x0000000000007918 */ /* 0x000fcc0000000000 */
[----:B------:R-:W-:Y:S06]  /*2bc0*/  BAR.ARV 0x6, 0xa0 ;  /* 0x0182800000007b1d */ /* 0x000fec0000002000 */
[----:B------:R-:W4:Y:S01]  /*2bd0*/  LDCU UR7, c[0x0][0x38c] ;  /* 0x00007180ff0777ac */ /* 0x000f220008000800 */
[----:B------:R-:W-:Y:S01]  /*2be0*/  IMAD.MOV.U32 R11, RZ, RZ, 0x1 ;  /* 0x00000001ff0b7424 */ /* 0x000fe200078e00ff */
[----:B------:R-:W-:Y:S01]  /*2bf0*/  CS2R R8, SRZ ;  /* 0x0000000000087805 */ /* 0x000fe2000001ff00 */
[----:B------:R-:W-:Y:S01]  /*2c00*/  IMAD.MOV.U32 R10, RZ, RZ, RZ ;  /* 0x000000ffff0a7224 */ /* 0x000fe200078e00ff */
[----:B------:R-:W3:Y:S01]  /*2c10*/  LDCU UR6, c[0x0][0x38c] ;  /* 0x00007180ff0677ac */ /* 0x000ee20008000800 */
[----:B------:R-:W-:Y:S01]  /*2c20*/  UMOV UR15, URZ ;  /* 0x000000ff000f7c82 */ /* 0x000fe20008000000 */
[----:B------:R-:W-:Y:S01]  /*2c30*/  UMOV UR14, URZ ;  /* 0x000000ff000e7c82 */ /* 0x000fe20008000000 */
[----:B--2---:R-:W-:Y:S01]  /*2c40*/  ULEA UR5, UR5, UR4, 0x18 ;  /* 0x0000000405057291 */ /* 0x004fe2000f8ec0ff */
[----:B------:R-:W-:Y:S01]  /*2c50*/  UMOV UR24, 0x0 ;  /* 0x0000000000187882 */ /* 0x000fe20000000000 */
[----:B------:R-:W-:-:S02]  /*2c60*/  UMOV UR25, 0x4100490 ;  /* 0x0410049000197882 */ /* 0x000fc40000000000 */
[----:B------:R-:W-:Y:S02]  /*2c70*/  UIADD3 UR10, UPT, UPT, UR5, 0x2400, URZ ;  /* 0x00002400050a7890 */ /* 0x000fe4000fffe0ff */
[----:B------:R-:W-:Y:S02]  /*2c80*/  UIADD3 UR11, UPT, UPT, UR5, 0x8400, URZ ;  /* 0x00008400050b7890 */ /* 0x000fe4000fffe0ff */
[----:B----4-:R-:W-:Y:S01]  /*2c90*/  UIADD3 UR7, UPT, UPT, UR7, 0x7f, URZ ;  /* 0x0000007f07077890 */ /* 0x010fe2000fffe0ff */
[----:B-1----:R-:W1:Y:S01]  /*2ca0*/  LDS R0, [UR5+0x100] ;  /* 0x00010005ff007984 */ /* 0x002e620008000800 */
[----:B------:R-:W-:Y:S02]  /*2cb0*/  USHF.R.U32.HI UR10, URZ, 0x4, UR10 ;  /* 0x00000004ff0a7899 */ /* 0x000fe4000801160a */
[----:B------:R-:W-:Y:S02]  /*2cc0*/  USHF.R.S32.HI UR4, URZ, 0x1f, UR7 ;  /* 0x0000001fff047899 */ /* 0x000fe40008011407 */
[----:B------:R-:W-:-:S02]  /*2cd0*/  USHF.R.U32.HI UR11, URZ, 0x4, UR11 ;  /* 0x00000004ff0b7899 */ /* 0x000fc4000801160b */
[----:B------:R-:W-:Y:S02]  /*2ce0*/  ULEA.HI UR4, UR4, UR7, URZ, 0x7 ;  /* 0x0000000704047291 */ /* 0x000fe4000f8f38ff */
[----:B------:R-:W-:Y:S02]  /*2cf0*/  ULOP3.LUT UR10, UR10, 0x3fff, URZ, 0xc0, !UPT ;  /* 0x00003fff0a0a7892 */ /* 0x000fe4000f8ec0ff */
[----:B------:R-:W-:Y:S02]  /*2d00*/  USHF.R.S32.HI UR4, URZ, 0x7, UR4 ;  /* 0x00000007ff047899 */ /* 0x000fe40008011404 */
[----:B------:R-:W-:Y:S02]  /*2d10*/  ULOP3.LUT UR11, UR11, 0x3fff, URZ, 0xc0, !UPT ;  /* 0x00003fff0b0b7892 */ /* 0x000fe4000f8ec0ff */
[----:B------:R-:W-:Y:S01]  /*2d20*/  UISETP.LT.AND UP0, UPT, UR4, 0x1, UPT ;  /* 0x000000010400788c */ /* 0x000fe2000bf01270 */
[----:B------:R-:W-:Y:S01]  /*2d30*/  UMOV UR22, 0x0 ;  /* 0x0000000000167882 */ /* 0x000fe20000000000 */
[----:B------:R-:W-:-:S02]  /*2d40*/  UMOV UR23, 0x4100490 ;  /* 0x0410049000177882 */ /* 0x000fc40000000000 */
[----:B------:R-:W-:Y:S02]  /*2d50*/  USEL UR9, UR4, 0x1, !UP0 ;  /* 0x0000000104097887 */ /* 0x000fe4000c000000 */
[----:B------:R-:W-:Y:S02]  /*2d60*/  ULOP3.LUT UR10, UR10, 0x10000, URZ, 0xfc, !UPT ;  /* 0x000100000a0a7892 */ /* 0x000fe4000f8efcff */
[----:B------:R-:W-:Y:S02]  /*2d70*/  ULOP3.LUT UR11, UR11, 0x10000, URZ, 0xfc, !UPT ;  /* 0x000100000b0b7892 */ /* 0x000fe4000f8efcff */
[----:B------:R-:W-:Y:S02]  /*2d80*/  UIADD3 UR9, UPT, UPT, -UR9, URZ, URZ ;  /* 0x000000ff09097290 */ /* 0x000fe4000fffe1ff */
[----:B---3--:R-:W-:Y:S01]  /*2d90*/  UISETP.GE.AND UP3, UPT, UR6, 0x1, UPT ;  /* 0x000000010600788c */ /* 0x008fe2000bf66270 */
[----:B------:R-:W-:Y:S01]  /*2da0*/  UMOV UR20, 0x0 ;  /* 0x0000000000147882 */ /* 0x000fe20000000000 */
[----:B------:R-:W-:Y:S01]  /*2db0*/  UMOV UR21, 0x4100490 ;  /* 0x0410049000157882 */ /* 0x000fe20000000000 */
[----:B------:R-:W-:Y:S01]  /*2dc0*/  UMOV UR18, 0x0 ;  /* 0x0000000000127882 */ /* 0x000fe20000000000 */
[----:B------:R-:W-:Y:S01]  /*2dd0*/  UMOV UR19, 0x4100490 ;  /* 0x0410049000137882 */ /* 0x000fe20000000000 */
[----:B-1----:R-:W-:-:S15]  /*2de0*/  R2UR UR16, R0 ;  /* 0x00000000001072ca */ /* 0x002fde00000e0000 */
.L_x_58:
[----:B------:R-:W-:Y:S02]  /*2df0*/  LEA R0, R10, UR5, 0x3 ;  /* 0x000000050a007c11 */ /* 0x000fe4000f8e18ff */
[----:B------:R-:W-:Y:S02]  /*2e00*/  SHF.L.U32 R5, R9, 0x1f, RZ ;  /* 0x0000001f09057819 */ /* 0x000fe400000006ff */
[----:B------:R-:W-:Y:S01]  /*2e10*/  PLOP3.LUT P0, PT, PT, PT, UP3, 0x80, 0x8 ;  /* 0x000000000008781c */ /* 0x000fe20003f0f038 */
[----:B------:R-:W-:Y:S01]  /*2e20*/  VIADD R3, R0, 0x60 ;  /* 0x0000006000037836 */ /* 0x000fe20000000000 */
[----:B-1----:R-:W1:Y:S02]  /*2e30*/  SYNCS.PHASECHK.TRANS64.TRYWAIT P1, [R0+URZ+0x50], R5 ;  /* 0x00005005000075a7 */ /* 0x002e6400080211ff */
[----:B-1-3--:R-:W-:Y:S09]  /*2e40*/  @!P1 BRA `(.L_x_52) ;  /* 0x0000003400789947 */ /* 0x00aff20003800000 */
.L_x_107:
[----:B------:R-:W-:Y:S01]  /*2e50*/  LEA R4, R10, UR5, 0x4 ;  /* 0x000000050a047c11 */ /* 0x000fe2000f8e20ff */
[----:B------:R-:W-:Y:S01]  /*2e60*/  @UP3 ULEA UR6, UR14, UR5, 0x3 ;  /* 0x000000050e063291 */ /* 0x000fe2000f8e18ff */
[----:B------:R-:W-:Y:S01]  /*2e70*/  PLOP3.LUT P2, PT, PT, PT, PT, 0x80, 0x8 ;  /* 0x000000000008781c */ /* 0x000fe20003f4f070 */
[----:B------:R-:W-:Y:S01]  /*2e80*/  ULEA UR7, UR15, UR5, 0x3 ;  /* 0x000000050f077291 */ /* 0x000fe2000f8e18ff */
[----:B------:R-:W-:Y:S02]  /*2e90*/  PRMT R3, RZ, 0x654, R3 ;  /* 0x00000654ff037816 */ /* 0x000fe40000000003 */
[----:B-1----:R-:W1:Y:S01]  /*2ea0*/  LDS.128 R4, [R4+0xe0] ;  /* 0x0000e00004047984 */ /* 0x002e620000000c00 */
[----:B------:R-:W-:Y:S02]  /*2eb0*/  @P0 SHF.L.U32 R2, R8, 0x1f, RZ ;  /* 0x0000001f08020819 */ /* 0x000fe400000006ff */
[----:B------:R-:W-:Y:S01]  /*2ec0*/  SHF.L.U32 R0, R11, 0x1f, RZ ;  /* 0x0000001f0b007819 */ /* 0x000fe200000006ff */
[----:B------:R-:W-:Y:S01]  /*2ed0*/  @!PT LDS RZ, [RZ] ;  /* 0x00000000fffff984 */ /* 0x000fe20000000800 */
[----:B------:R-:W-:Y:S01]  /*2ee0*/  @!PT LDS RZ, [RZ] ;  /* 0x00000000fffff984 */ /* 0x000fe20000000800 */
[----:B------:R-:W-:Y:S01]  /*2ef0*/  @!PT LDS RZ, [RZ] ;  /* 0x00000000fffff984 */ /* 0x000fe20000000800 */
[----:B------:R-:W-:Y:S01]  /*2f00*/  @!PT LDS RZ, [RZ] ;  /* 0x00000000fffff984 */ /* 0x000fe20000000800 */
[----:B------:R2:W-:Y:S06]  /*2f10*/  MEMBAR.ALL.CTA ;  /* 0x0000000000007992 */ /* 0x0005ec0000008000 */
[----:B--2---:R-:W2:Y:S02]  /*2f20*/  FENCE.VIEW.ASYNC.S ;  /* 0x00000000000073c6 */ /* 0x004ea40000000000 */
[----:B--2---:R2:W-:Y:S01]  /*2f30*/  SYNCS.ARRIVE.TRANS64.RED.A1T0 RZ, [R3+URZ], RZ ;  /* 0x000000ff03ff79a7 */ /* 0x0045e200081004ff */
[----:B------:R2:W3:Y:S01]  /*2f40*/  @P0 SYNCS.PHASECHK.TRANS64.TRYWAIT P2, [UR6], R2 ;  /* 0x00000002ff0005a7 */ /* 0x0004e20008041106 */
[----:B------:R-:W-:Y:S01]  /*2f50*/  ULEA.HI UR6, UR15, UR15, URZ, 0x1 ;  /* 0x0000000f0f067291 */ /* 0x000fe2000f8f08ff */
[----:B-1----:R-:W-:-:S03]  /*2f60*/  LOP3.LUT P1, RZ, R6, 0x1, RZ, 0xc0, !PT ;  /* 0x0000000106ff7812 */ /* 0x002fc6000782c0ff */
[----:B------:R-:W-:Y:S02]  /*2f70*/  USHF.L.U32 UR8, UR6, 0x5, URZ ;  /* 0x0000000506087899 */ /* 0x000fe400080006ff */
[----:B------:R-:W-:Y:S02]  /*2f80*/  ULOP3.LUT UR6, UR6, 0xffe, URZ, 0xc0, !UPT ;  /* 0x00000ffe06067892 */ /* 0x000fe4000f8ec0ff */
[----:B------:R-:W-:Y:S02]  /*2f90*/  ULOP3.LUT UR8, UR8, 0xffffffc0, URZ, 0xc0, !UPT ;  /* 0xffffffc008087892 */ /* 0x000fe4000f8ec0ff */
[----:B------:R-:W-:Y:S02]  /*2fa0*/  UIADD3 UR6, UPT, UPT, -UR6, UR15, URZ ;  /* 0x0000000f06067290 */ /* 0x000fe4000fffe1ff */
[----:B------:R-:W-:Y:S01]  /*2fb0*/  UIADD3 UR8, UPT, UPT, UR16, UR8, URZ ;  /* 0x0000000810087290 */ /* 0x000fe2000fffe0ff */
[----:B------:R-:W1:Y:S03]  /*2fc0*/  SYNCS.PHASECHK.TRANS64.TRYWAIT P0, [UR7+0x90], R0 ;  /* 0x00009000ff0075a7 */ /* 0x000e660008001107 */
[----:B------:R-:W-:Y:S01]  /*2fd0*/  ULEA UR8, UR6, UR8, 0x14 ;  /* 0x0000000806087291 */ /* 0x000fe2000f8ea0ff */
[----:B-123--:R-:W-:Y:S11]  /*2fe0*/  @!P0 BRA `(.L_x_53) ;  /* 0x0000003400248947 */ /* 0x00eff60003800000 */
.L_x_109:
[----:B------:R-:W-:Y:S01]  /*2ff0*/  IADD3 R10, PT, PT, R10, 0x1, RZ ;  /* 0x000000010a0a7810 */ /* 0x000fe20007ffe0ff */
[----:B------:R-:W-:Y:S06]  /*3000*/  BRA.U !UP3, `(.L_x_54) ;  /* 0x000000010bc07547 */ /* 0x000fec000b800000 */
[----:B------:R-:W-:Y:S01]  /*3010*/  UPLOP3.LUT UP4, UPT, UPT, UPT, UPT, 0x40, 0x4 ;  /* 0x000000000004789c */ /* 0x000fe20003f8e870 */
[----:B------:R-:W-:Y:S01]  /*3020*/  UMOV UR13, UR9 ;  /* 0x00000009000d7c82 */ /* 0x000fe20008000000 */
[----:B------:R-:W-:Y:S01]  /*3030*/  UMOV UR12, UR4 ;  /* 0x00000004000c7c82 */ /* 0x000fe20008000000 */
[----:B------:R-:W-:-:S08]  /*3040*/  UMOV UR17, UR14 ;  /* 0x0000000e00117c82 */ /* 0x000fd00008000000 */
.L_x_57:
[----:B------:R-:W-:Y:S02]  /*3050*/  UIADD3 UR13, UPT, UPT, UR13, 0x1, URZ ;  /* 0x000000010d0d7890 */ /* 0x000fe4000fffe0ff */
[----:B--2---:R-:W-:Y:S02]  /*3060*/  ULEA UR6, UR17, UR5, 0x3 ;  /* 0x0000000511067291 */ /* 0x004fe4000f8e18ff */
[----:B------:R-:W-:Y:S01]  /*3070*/  UISETP.NE.AND UP0, UPT, UR13, URZ, UPT ;  /* 0x000000ff0d00728c */ /* 0x000fe2000bf05270 */
[----:B---3--:R-:W-:Y:S10]  /*3080*/  @P2 BRA `(.L_x_55) ;  /* 0x00000000000c2947 */ /* 0x008ff40003800000 */
[----:B-1----:R-:W-:Y:S04]  /*3090*/  SHF.L.U32 R3, R8, 0x1f, RZ ;  /* 0x0000001f08037819 */ /* 0x002fe800000006ff */
[----:B------:R-:W1:Y:S02]  /*30a0*/  SYNCS.PHASECHK.TRANS64.TRYWAIT P0, [UR6], R3 ;  /* 0x00000003ff0075a7 */ /* 0x000e640008001106 */
[----:B-1----:R-:W-:Y:S05]  /*30b0*/  @!P0 BRA `(.L_x_56) ;  /* 0x0000003400088947 */ /* 0x002fea0003800000 */
.L_x_55:
[----:B------:R-:W-:Y:S01]  /*30c0*/  UISETP.NE.AND UP1, UPT, UR12, 0x1, UPT ;  /* 0x000000010c00788c */ /* 0x000fe2000bf25270 */
[----:B------:R-:W-:Y:S01]  /*30d0*/  PLOP3.LUT P2, PT, PT, PT, PT, 0x80, 0x8 ;  /* 0x000000000008781c */ /* 0x000fe20003f4f070 */
[----:B------:R-:W-:Y:S02]  /*30e0*/  UIADD3 UR14, UPT, UPT, UR17, 0x1, URZ ;  /* 0x00000001110e7890 */ /* 0x000fe4000fffe0ff */
[----:B------:R-:W-:Y:S02]  /*30f0*/  ULEA UR28, UR17, UR11, 0x9 ;  /* 0x0000000b111c7291 */ /* 0x000fe4000f8e48ff */
[----:B------:R-:W-:Y:S01]  /*3100*/  UISETP.NE.AND UP2, UPT, UR14, 0x3, UPT ;  /* 0x000000030e00788c */ /* 0x000fe2000bf45270 */
[----:B------:R-:W-:Y:S01]  /*3110*/  PLOP3.LUT P0, PT, PT, PT, UP1, 0x80, 0x8 ;  /* 0x000000000008781c */ /* 0x000fe20003f0f018 */
[----:B------:R-:W-:Y:S02]  /*3120*/  UIADD3 UR40, UPT, UPT, UR28, 0x2, URZ ;  /* 0x000000021c287890 */ /* 0x000fe4000fffe0ff */
[----:B------:R-:W-:Y:S02]  /*3130*/  USEL UR27, URZ, 0x1, UP2 ;  /* 0x00000001ff1b7887 */ /* 0x000fe40009000000 */
[----:B------:R-:W-:Y:S02]  /*3140*/  USEL UR14, UR14, URZ, UP2 ;  /* 0x000000ff0e0e7287 */ /* 0x000fe40009000000 */
[----:B------:R-:W-:Y:S02]  /*3150*/  UIADD3 UR36, UPT, UPT, UR28, 0x4, URZ ;  /* 0x000000041c247890 */ /* 0x000fe4000fffe0ff */
[----:B------:R-:W-:Y:S01]  /*3160*/  @UP1 ULEA UR26, UR14, UR5, 0x3 ;  /* 0x000000050e1a1291 */ /* 0x000fe2000f8e18ff */
[----:B------:R-:W-:Y:S01]  /*3170*/  LOP3.LUT R8, R8, UR27, RZ, 0x3c, !PT ;  /* 0x0000001b08087c12 */ /* 0x000fe2000f8e3cff */
[----:B------:R-:W-:Y:S02]  /*3180*/  UIADD3 UR32, UPT, UPT, UR28, 0x6, URZ ;  /* 0x000000061c207890 */ /* 0x000fe4000fffe0ff */
[----:B------:R-:W-:Y:S01]  /*3190*/  UIADD3 UR6, UPT, UPT, UR6, 0x18, URZ ;  /* 0x0000001806067890 */ /* 0x000fe2000fffe0ff */
[----:B-1----:R-:W-:Y:S01]  /*31a0*/  @P0 SHF.L.U32 R0, R8, 0x1f, RZ ;  /* 0x0000001f08000819 */ /* 0x002fe200000006ff */
[----:B------:R-:W-:Y:S01]  /*31b0*/  UIADD3 UR12, UPT, UPT, UR12, -0x1, URZ ;  /* 0xffffffff0c0c7890 */ /* 0x000fe2000fffe0ff */
[----:B------:R-:W-:Y:S02]  /*31c0*/  UMOV UR29, 0x40004040 ;  /* 0x40004040001d7882 */ /* 0x000fe40000000000 */
[----:B------:R2:W3:Y:S01]  /*31d0*/  @P0 SYNCS.PHASECHK.TRANS64.TRYWAIT P2, [UR26], R0 ;  /* 0x00000000ff0005a7 */ /* 0x0004e2000804111a */
[----:B------:R-:W-:Y:S01]  /*31e0*/  ULEA UR26, UR17, UR10, 0x9 ;  /* 0x0000000a111a7291 */ /* 0x000fe2000f8e48ff */
[----:B------:R-:W-:Y:S01]  /*31f0*/  UMOV UR27, 0x40004040 ;  /* 0x40004040001b7882 */ /* 0x000fe20000000000 */
[----:B------:R-:W-:Y:S02]  /*3200*/  UMOV UR41, 0x40004040 ;  /* 0x4000404000297882 */ /* 0x000fe40000000000 */
[----:B------:R-:W-:Y:S02]  /*3210*/  UIADD3 UR38, UPT, UPT, UR26, 0x2, URZ ;  /* 0x000000021a267890 */ /* 0x000fe4000fffe0ff */
[----:B------:R-:W-:Y:S02]  /*3220*/  UIADD3 UR34, UPT, UPT, UR26, 0x4, URZ ;  /* 0x000000041a227890 */ /* 0x000fe4000fffe0ff */
[----:B------:R-:W-:Y:S01]  /*3230*/  UIADD3 UR30, UPT, UPT, UR26, 0x6, URZ ;  /* 0x000000061a1e7890 */ /* 0x000fe2000fffe0ff */
[----:B------:R2:W-:Y:S01]  /*3240*/  UTCQMMA gdesc[UR26], gdesc[UR28], tmem[UR8], tmem[UR24], idesc[UR25], UP4 ;  /* 0x00ff181c1a0075ea */ /* 0x0005e2000a000308 */
[----:B------:R-:W-:Y:S01]  /*3250*/  UPLOP3.LUT UP4, UPT, UPT, UPT, UPT, 0x80, 0x8 ;  /* 0x000000000008789c */ /* 0x000fe20003f8f070 */
[----:B------:R-:W-:Y:S01]  /*3260*/  UMOV UR39, 0x40004040 ;  /* 0x4000404000277882 */ /* 0x000fe20000000000 */
[----:B------:R-:W-:Y:S01]  /*3270*/  UMOV UR37, 0x40004040 ;  /* 0x4000404000257882 */ /* 0x000fe20000000000 */
[----:B------:R2:W-:Y:S01]  /*3280*/  UTCQMMA gdesc[UR38], gdesc[UR40], tmem[UR8], tmem[UR22], idesc[UR23], UPT ;  /* 0x00ff1628260075ea */ /* 0x0005e2000b800308 */
[----:B------:R-:W-:Y:S01]  /*3290*/  UMOV UR35, 0x40004040 ;  /* 0x4000404000237882 */ /* 0x000fe20000000000 */
[----:B------:R-:W-:Y:S01]  /*32a0*/  UMOV UR33, 0x40004040 ;  /* 0x4000404000217882 */ /* 0x000fe20000000000 */
[----:B------:R-:W-:Y:S01]  /*32b0*/  UMOV UR31, 0x40004040 ;  /* 0x40004040001f7882 */ /* 0x000fe20000000000 */
[----:B------:R2:W-:Y:S01]  /*32c0*/  UTCQMMA gdesc[UR34], gdesc[UR36], tmem[UR8], tmem[UR20], idesc[UR21], UPT ;  /* 0x00ff1424220075ea */ /* 0x0005e2000b800308 */
[----:B------:R2:W-:Y:S01]  /*32d0*/  UTCQMMA gdesc[UR30], gdesc[UR32], tmem[UR8], tmem[UR18], idesc[UR19], UPT ;  /* 0x00ff12201e0075ea */ /* 0x0005e2000b800308 */
[----:B------:R2:W-:Y:S01]  /*32e0*/  UTCBAR [UR6], URZ ;  /* 0x000000ff060073e9 */ /* 0x0005e200080000ff */
[----:B------:R-:W-:Y:S01]  /*32f0*/  UMOV UR17, UR14 ;  /* 0x0000000e00117c82 */ /* 0x000fe20008000000 */
[----:B------:R-:W-:Y:S05]  /*3300*/  BRA.U UP0, `(.L_x_57) ;  /* 0xfffffffd00507547 */ /* 0x000fea000b83ffff */
.L_x_54:
[----:B------:R-:W-:Y:S01]  /*3310*/  UIADD3 UR15, UPT, UPT, UR15, 0x1, URZ ;  /* 0x000000010f0f7890 */ /* 0x000fe2000fffe0ff */
[C---:B------:R-:W-:Y:S01]  /*3320*/  ISETP.NE.AND P0, PT, R10.reuse, 0x2, PT ;  /* 0x000000020a00780c */ /* 0x040fe20003f05270 */
[----:B------:R-:W-:Y:S02]  /*3330*/  UIADD3 UR7, UPT, UPT, UR7, 0x70, URZ ;  /* 0x0000007007077890 */ /* 0x000fe4000fffe0ff */
[----:B------:R-:W-:Y:S01]  /*3340*/  UISETP.NE.AND UP0, UPT, UR15, 0x4, UPT ;  /* 0x000000040f00788c */ /* 0x000fe2000bf05270 */
[----:B-12---:R-:W-:Y:S02]  /*3350*/  SEL R0, RZ, 0x1, P0 ;  /* 0x00000001ff007807 */ /* 0x006fe40000000000 */
[----:B------:R-:W-:Y:S01]  /*3360*/  SEL R10, R10, RZ, P0 ;  /* 0x000000ff0a0a7207 */ /* 0x000fe20000000000 */
[----:B------:R-:W-:Y:S01]  /*3370*/  USEL UR6, URZ, 0x1, UP0 ;  /* 0x00000001ff067887 */ /* 0x000fe20008000000 */
[----:B------:R-:W-:Y:S01]  /*3380*/  LOP3.LUT R9, R9, R0, RZ, 0x3c, !PT ;  /* 0x0000000009097212 */ /* 0x000fe200078e3cff */
[----:B------:R-:W-:Y:S01]  /*3390*/  USEL UR15, UR15, URZ, UP0 ;  /* 0x000000ff0f0f7287 */ /* 0x000fe20008000000 */
[----:B------:R1:W-:Y:S03]  /*33a0*/  UTCBAR [UR7], URZ ;  /* 0x000000ff070073e9 */ /* 0x0003e600080000ff */
[----:B------:R-:W-:Y:S01]  /*33b0*/  LOP3.LUT R11, R11, UR6, RZ, 0x3c, !PT ;  /* 0x000000060b0b7c12 */ /* 0x000fe2000f8e3cff */
[----:B------:R-:W-:Y:S07]  /*33c0*/  @P1 BRA `(.L_x_58) ;  /* 0xfffffff800881947 */ /* 0x000fee000383ffff */
[----:B------:R-:W2:Y:S01]  /*33d0*/  S2UR UR4, SR_CgaCtaId ;  /* 0x00000000000479c3 */ /* 0x000ea20000008800 */
[----:B------:R-:W-:Y:S01]  /*33e0*/  ELECT P0, URZ, PT ;  /* 0x0000000000ff782f */ /* 0x000fe20003800000 */
[----:B------:R-:W-:Y:S01]  /*33f0*/  IMAD.MOV.U32 R0, RZ, RZ, 0x1 ;  /* 0x00000001ff007424 */ /* 0x000fe200078e00ff */
[----:B------:R-:W-:Y:S01]  /*3400*/  UIADD3 UR5, UPT, UPT, UR5, 0x90, URZ ;  /* 0x0000009005057890 */ /* 0x000fe2000fffe0ff */
[----:B------:R-:W-:Y:S01]  /*3410*/  SHF.L.U32 R3, R11, 0x1f, RZ ;  /* 0x0000001f0b037819 */ /* 0x000fe200000006ff */
[----:B------:R-:W-:-:S03]  /*3420*/  UMOV UR6, 0x40 ;  /* 0x0000004000067882 */ /* 0x000fc60000000000 */
[----:B------:R-:W-:Y:S01]  /*3430*/  UVIRTCOUNT.DEALLOC.SMPOOL 0x80 ;  /* 0x000000800000784c */ /* 0x000fe20000000000 */
[----:B--2---:R-:W-:Y:S02]  /*3440*/  ULEA UR4, UR4, UR6, 0x18 ;  /* 0x0000000604047291 */ /* 0x004fe4000f8ec0ff */
[----:B------:R-:W-:-:S07]  /*3450*/  ULEA UR6, UR15, UR5, 0x3 ;  /* 0x000000050f067291 */ /* 0x000fce000f8e18ff */
[----:B------:R2:W-:Y:S02]  /*3460*/  @P0 STS.U8 [UR4+0x1c], R0 ;  /* 0x00001c00ff000988 */ /* 0x0005e40008000004 */
[----:B------:R-:W4:Y:S02]  /*3470*/  SYNCS.PHASECHK.TRANS64.TRYWAIT P0, [UR6], R3 ;  /* 0x00000003ff0075a7 */ /* 0x000f240008001106 */
[----:B--2-4-:R-:W-:Y:S05]  /*3480*/  @!P0 BRA `(.L_x_59) ;  /* 0x00000030002c8947 */ /* 0x014fea0003800000 */
.L_x_112:
[----:B-1----:R-:W-:-:S04]  /*3490*/  UIADD3 UR7, UPT, UPT, UR15, 0x1, URZ ;  /* 0x000000010f077890 */ /* 0x002fc8000fffe0ff */
[----:B------:R-:W-:-:S04]  /*34a0*/  UISETP.NE.AND UP0, UPT, UR7, 0x4, UPT ;  /* 0x000000040700788c */ /* 0x000fc8000bf05270 */
[----:B------:R-:W-:Y:S02]  /*34b0*/  USEL UR8, URZ, 0x1, UP0 ;  /* 0x00000001ff087887 */ /* 0x000fe40008000000 */
[----:B------:R-:W-:-:S04]  /*34c0*/  USEL UR7, UR7, URZ, UP0 ;  /* 0x000000ff07077287 */ /* 0x000fc80008000000 */
[----:B------:R-:W-:Y:S01]  /*34d0*/  ULEA UR6, UR7, UR5, 0x3 ;  /* 0x0000000507067291 */ /* 0x000fe2000f8e18ff */
[----:B------:R-:W-:-:S04]  /*34e0*/  LOP3.LUT R2, R11, UR8, RZ, 0x3c, !PT ;  /* 0x000000080b027c12 */ /* 0x000fc8000f8e3cff */
[----:B--2---:R-:W-:-:S04]  /*34f0*/  SHF.L.U32 R3, R2, 0x1f, RZ ;  /* 0x0000001f02037819 */ /* 0x004fc800000006ff */
[----:B------:R-:W1:Y:S02]  /*3500*/  SYNCS.PHASECHK.TRANS64.TRYWAIT P0, [UR6], R3 ;  /* 0x00000003ff0075a7 */ /* 0x000e640008001106 */
[----:B-1----:R-:W-:Y:S05]  /*3510*/  @!P0 BRA `(.L_x_60) ;  /* 0x0000003000208947 */ /* 0x002fea0003800000 */
.L_x_114:
        /* <DEDUP_REMOVED lines=9> */
.L_x_116:
[----:B------:R-:W-:-:S04]  /*35b0*/  UIADD3 UR7, UPT, UPT, UR7, 0x1, URZ ;  /* 0x0000000107077890 */ /* 0x000fc8000fffe0ff */
[----:B------:R-:W-:-:S04]  /*35c0*/  UISETP.NE.AND UP0, UPT, UR7, 0x4, UPT ;  /* 0x000000040700788c */ /* 0x000fc8000bf05270 */
[----:B------:R-:W-:Y:S02]  /*35d0*/  USEL UR6, URZ, 0x1, UP0 ;  /* 0x00000001ff067887 */ /* 0x000fe40008000000 */
[----:B------:R-:W-:-:S04]  /*35e0*/  USEL UR7, UR7, URZ, UP0 ;  /* 0x000000ff07077287 */ /* 0x000fc80008000000 */
[----:B------:R-:W-:Y:S01]  /*35f0*/  ULEA UR7, UR7, UR5, 0x3 ;  /* 0x0000000507077291 */ /* 0x000fe2000f8e18ff */
[----:B-1----:R-:W-:-:S04]  /*3600*/  LOP3.LUT R3, R2, UR6, RZ, 0x3c, !PT ;  /* 0x0000000602037c12 */ /* 0x002fc8000f8e3cff */
[----:B------:R-:W-:-:S04]  /*3610*/  SHF.L.U32 R3, R3, 0x1f, RZ ;  /* 0x0000001f03037819 */ /* 0x000fc800000006ff */
[----:B------:R-:W1:Y:S02]  /*3620*/  SYNCS.PHASECHK.TRANS64.TRYWAIT P0, [UR7], R3 ;  /* 0x00000003ff0075a7 */ /* 0x000e640008001107 */
[----:B-1----:R-:W-:Y:S05]  /*3630*/  @!P0 BRA `(.L_x_62) ;  /* 0x0000003000088947 */ /* 0x002fea0003800000 */
.L_x_118:
[----:B------:R-:W-:Y:S01]  /*3640*/  NOP ;  /* 0x0000000000007918 */ /* 0x000fe20000000000 */
[----:B-1----:R-:W1:Y:S01]  /*3650*/  LDS R0, [UR4+0x14] ;  /* 0x00001404ff007984 */ /* 0x002e620008000800 */
[----:B------:R-:W-:Y:S01]  /*3660*/  ULOP3.LUT UR6, UR16, 0xffff, URZ, 0xc0, !UPT ;  /* 0x0000ffff10067892 */ /* 0x000fe2000f8ec0ff */
[----:B------:R-:W-:Y:S01]  /*3670*/  UMOV UR8, 0xffff ;  /* 0x0000ffff00087882 */ /* 0x000fe20000000000 */
[----:B------:R-:W-:Y:S02]  /*3680*/  UMOV UR5, 0x1 ;  /* 0x0000000100057882 */ /* 0x000fe40000000000 */
[----:B------:R-:W-:-:S04]  /*3690*/  USHF.R.U32.HI UR6, URZ, 0x5, UR6 ;  /* 0x00000005ff067899 */ /* 0x000fc80008011606 */
[----:B------:R-:W-:Y:S02]  /*36a0*/  USHF.L.U32 UR8, UR8, UR6, URZ ;  /* 0x0000000608087299 */ /* 0x000fe400080006ff */
[----:B------:R-:W-:-:S04]  /*36b0*/  USHF.L.U32 UR5, UR5, UR6, URZ ;  /* 0x0000000605057299 */ /* 0x000fc800080006ff */
[----:B-1----:R-:W-:-:S04]  /*36c0*/  LOP3.LUT R0, R0, UR8, RZ, 0xc0, !PT ;  /* 0x0000000800007c12 */ /* 0x002fc8000f8ec0ff */
[----:B------:R-:W-:-:S13]  /*36d0*/  ISETP.NE.AND P0, PT, R0, UR8, PT ;  /* 0x0000000800007c0c */ /* 0x000fda000bf05270 */
[----:B------:R-:W-:Y:S05]  /*36e0*/  @P0 BRA `(.L_x_63) ;  /* 0x0000000000580947 */ /* 0x000fea0003800000 */
[----:B------:R-:W1:Y:S02]  /*36f0*/  LDS R0, [UR4+0x18] ;  /* 0x00001804ff007984 */ /* 0x000e640008000800 */
[----:B-1----:R-:W-:-:S04]  /*3700*/  LOP3.LUT R0, R0, UR5, RZ, 0xc0, !PT ;  /* 0x0000000500007c12 */ /* 0x002fc8000f8ec0ff */
[----:B------:R-:W-:-:S13]  /*3710*/  ISETP.NE.AND P0, PT, R0, UR5, PT ;  /* 0x0000000500007c0c */ /* 0x000fda000bf05270 */
[----:B------:R-:W-:Y:S05]  /*3720*/  @P0 BRA `(.L_x_64) ;  /* 0x00000000003c0947 */ /* 0x000fea0003800000 */
[----:B------:R-:W1:Y:S01]  /*3730*/  S2R R2, SR_LANEID ;  /* 0x0000000000027919 */ /* 0x000e620000000000 */
[----:B------:R-:W-:Y:S01]  /*3740*/  ULOP3.LUT UR8, URZ, UR8, URZ, 0x33, !UPT ;  /* 0x00000008ff087292 */ /* 0x000fe2000f8e33ff */
[----:B------:R-:W-:Y:S01]  /*3750*/  LOP3.LUT R4, RZ, UR5, RZ, 0x33, !PT ;  /* 0x00000005ff047c12 */ /* 0x000fe2000f8e33ff */
[----:B------:R-:W-:Y:S02]  /*3760*/  VOTEU.ANY UR7, UPT, PT ;  /* 0x0000000000077886 */ /* 0x000fe400038e0100 */
[----:B------:R-:W-:Y:S01]  /*3770*/  UFLO.U32 UR7, UR7 ;  /* 0x00000007000772bd */ /* 0x000fe200080e0000 */
[----:B------:R-:W2:Y:S01]  /*3780*/  REDUX UR5, R4 ;  /* 0x00000000040573c4 */ /* 0x000ea20000000000 */
[----:B------:R-:W-:-:S06]  /*3790*/  IMAD.U32 R0, RZ, RZ, UR8 ;  /* 0x00000008ff007e24 */ /* 0x000fcc000f8e00ff */
[----:B------:R4:W-:Y:S01]  /*37a0*/  UTCATOMSWS.AND URZ, UR8 ;  /* 0x0000000800ff79e3 */ /* 0x0009e20008000000 */
[----:B------:R-:W3:Y:S01]  /*37b0*/  REDUX UR6, R0 ;  /* 0x00000000000673c4 */ /* 0x000ee20000000000 */
[----:B-1----:R-:W-:Y:S01]  /*37c0*/  ISETP.EQ.U32.AND P0, PT, R2, UR7, PT ;  /* 0x0000000702007c0c */ /* 0x002fe2000bf02070 */
[----:B--2---:R-:W-:Y:S01]  /*37d0*/  IMAD.U32 R2, RZ, RZ, UR5 ;  /* 0x00000005ff027e24 */ /* 0x004fe2000f8e00ff */
[----:B---3--:R-:W-:-:S11]  /*37e0*/  MOV R3, UR6 ;  /* 0x0000000600037c02 */ /* 0x008fd60008000f00 */
[----:B------:R4:W-:Y:S04]  /*37f0*/  @P0 ATOMS.AND RZ, [UR4+0x14], R3 ;  /* 0x00001403ffff098c */ /* 0x0009e8000a800004 */
[----:B------:R4:W-:Y:S01]  /*3800*/  @P0 ATOMS.AND RZ, [UR4+0x18], R2 ;  /* 0x00001802ffff098c */ /* 0x0009e2000a800004 */
[----:B------:R-:W-:Y:S05]  /*3810*/  BRA `(.L_x_65) ;  /* 0x0000000000147947 */ /* 0x000fea0003800000 */
.L_x_64:
[----:B------:R-:W-:Y:S02]  /*3820*/  MOV R2, 0x3840 ;  /* 0x0000384000027802 */ /* 0x000fe40000000f00 */
[----:B---3-5:R-:W-:Y:S05]  /*3830*/  CALL.REL.NOINC `($__internal_0_$__cuda_sm10x_tcgen05_guardrail_trap_col_being_dealloced_not_returned_by_alloc) ;  /* 0x0000003000247944 */ /* 0x028fea0003c00000 */
[----:B------:R-:W-:Y:S05]  /*3840*/  BRA `(.L_x_65) ;  /* 0x0000000000087947 */ /* 0x000fea0003800000 */
.L_x_63:
[----:B------:R-:W-:Y:S02]  /*3850*/  MOV R2, 0x3870 ;  /* 0x0000387000027802 */ /* 0x000fe40000000f00 */
[----:B---3-5:R-:W-:Y:S05]  /*3860*/  CALL.REL.NOINC `($__internal_2_$__cuda_sm10x_tcgen05_guardrail_trap_unallocated_columns_being_dealloced) ;  /* 0x0000003000307944 */ /* 0x028fea0003c00000 */
.L_x_65:
[----:B------:R-:W-:Y:S01]  /*3870*/  NOP ;  /* 0x0000000000007918 */ /* 0x000fe20000000000 */
[----:B----4-:R-:W-:Y:S05]  /*3880*/  EXIT ;  /* 0x000000000000794d */ /* 0x010fea0003800000 */
.L_x_47:
[----:B------:R-:W-:-:S09]  /*3890*/  UISETP.NE.OR UP2, UPT, UR8, 0x3, !UP2 ;  /* 0x000000030800788c */ /* 0x000fd2000d745670 */
[----:B------:R-:W-:Y:S05]  /*38a0*/  BRA.U UP2, `(.L_x_66) ;  /* 0x0000000902c87547 */ /* 0x000fea000b800000 */
[----:B------:R-:W1:Y:S01]  /*38b0*/  LDCU.64 UR6, c[0x0][0x888] ;  /* 0x00011100ff0677ac */ /* 0x000e620008000a00 */
[----:B------:R-:W2:Y:S01]  /*38c0*/  LDC R0, c[0x0][0xb30] ;  /* 0x0002cc00ff007b82 */ /* 0x000ea20000000800 */
[----:B------:R-:W-:Y:S01]  /*38d0*/  IMAD.MOV.U32 R30, RZ, RZ, 0x1 ;  /* 0x00000001ff1e7424 */ /* 0x000fe200078e00ff */
[----:B------:R-:W-:Y:S01]  /*38e0*/  CS2R R28, SRZ ;  /* 0x00000000001c7805 */ /* 0x000fe2000001ff00 */
[----:B------:R-:W4:Y:S01]  /*38f0*/  LDCU.64 UR4, c[0x0][0x890] ;  /* 0x00011200ff0477ac */ /* 0x000f220008000a00 */
[----:B------:R-:W-:Y:S01]  /*3900*/  IMAD.MOV.U32 R25, RZ, RZ, 0x1000 ;  /* 0x00001000ff197424 */ /* 0x000fe200078e00ff */
[----:B------:R-:W-:-:S03]  /*3910*/  UMOV UR8, 0x400 ;  /* 0x0000040000087882 */ /* 0x000fc60000000000 */
[----:B------:R-:W3:Y:S01]  /*3920*/  LDC R19, c[0x0][0x370] ;  /* 0x0000dc00ff137b82 */ /* 0x000ee20000000800 */
[----:B------:R-:W-:-:S07]  /*3930*/  UPLOP3.LUT UP1, UPT, UPT, UPT, UPT, 0x40, 0x4 ;  /* 0x000000000004789c */ /* 0x000fce0003f2e870 */
[----:B------:R-:W3:Y:S01]  /*3940*/  LDC R2, c[0x0][0xb0c] ;  /* 0x0002c300ff027b82 */ /* 0x000ee20000000800 */
[----:B-1----:R-:W-:Y:S02]  /*3950*/  UISETP.NE.U32.AND UP2, UPT, UR6, URZ, UPT ;  /* 0x000000ff0600728c */ /* 0x002fe4000bf45070 */
[----:B------:R-:W-:Y:S02]  /*3960*/  ULEA UR6, UR37, UR8, 0x18 ;  /* 0x0000000825067291 */ /* 0x000fe4000f8ec0ff */
[----:B------:R-:W-:Y:S02]  /*3970*/  UISETP.NE.AND.EX UP2, UPT, UR7, URZ, UPT, UP2 ;  /* 0x000000ff0700728c */ /* 0x000fe4000bf45320 */
[----:B------:R-:W-:Y:S01]  /*3980*/  UIADD3 UR7, UPT, UPT, UR6, 0x30, URZ ;  /* 0x0000003006077890 */ /* 0x000fe2000fffe0ff */
[----:B------:R-:W1:Y:S01]  /*3990*/  LDC R18, c[0x0][0xb20] ;  /* 0x0002c800ff127b82 */ /* 0x000e620000000800 */
[----:B----4-:R-:W-:Y:S01]  /*39a0*/  UISETP.NE.U32.AND UP3, UPT, UR4, URZ, UPT ;  /* 0x000000ff0400728c */ /* 0x010fe2000bf65070 */
[----:B--2---:R-:W-:Y:S01]  /*39b0*/  ISETP.NE.AND P1, PT, R0, 0x1, PT ;  /* 0x000000010000780c */ /* 0x004fe20003f25270 */
[----:B------:R-:W-:-:S02]  /*39c0*/  UPRMT UR37, UR37, 0x654, UR7 ;  /* 0x0000065425257896 */ /* 0x000fc40008000007 */
[----:B------:R-:W-:-:S03]  /*39d0*/  UISETP.NE.AND.EX UP3, UPT, UR5, URZ, UPT, UP3 ;  /* 0x000000ff0500728c */ /* 0x000fc6000bf65330 */
[----:B------:R-:W2:Y:S08]  /*39e0*/  LDC.64 R32, c[0x0][0x348] ;  /* 0x0000d200ff207b82 */ /* 0x000eb00000000a00 */
[----:B------:R-:W4:Y:S08]  /*39f0*/  LDC.64 R16, c[0x0][0xb10] ;  /* 0x0002c400ff107b82 */ /* 0x000f300000000a00 */
[----:B------:R-:W1:Y:S08]  /*3a00*/  LDC.64 R6, c[0x0][0xb18] ;  /* 0x0002c600ff067b82 */ /* 0x000e700000000a00 */
[----:B------:R-:W1:Y:S08]  /*3a10*/  LDC.64 R4, c[0x0][0xb28] ;  /* 0x0002ca00ff047b82 */ /* 0x000e700000000a00 */
[----:B---3--:R-:W1:Y:S02]  /*3a20*/  LDC R24, c[0x0][0x374] ;  /* 0x0000dd00ff187b82 */ /* 0x008e640000000800 */
.L_x_74:
[C---:B------:R-:W-:Y:S02]  /*3a30*/  LEA R0, R29.reuse, UR6, 0x3 ;  /* 0x000000061d007c11 */ /* 0x040fe4000f8e18ff */
[----:B------:R-:W-:Y:S02]  /*3a40*/  SHF.L.U32 R3, R28, 0x1f, RZ ;  /* 0x0000001f1c037819 */ /* 0x000fe400000006ff */
[----:B------:R-:W-:Y:S02]  /*3a50*/  LEA R20, R29, UR6, 0x4 ;  /* 0x000000061d147c11 */ /* 0x000fe4000f8e20ff */
[----:B---3--:R-:W3:Y:S02]  /*3a60*/  SYNCS.PHASECHK.TRANS64.TRYWAIT P0, [R0+URZ+0x50], R3 ;  /* 0x00005003000075a7 */ /* 0x008ee400080011ff */
[----:B---3--:R-:W-:Y:S05]  /*3a70*/  @!P0 BRA `(.L_x_67) ;  /* 0x0000002c00108947 */ /* 0x008fea0003800000 */
.L_x_119:
[----:B------:R-:W-:Y:S01]  /*3a80*/  ISETP.GE.AND P0, PT, R40, 0x1, PT ;  /* 0x000000012800780c */ /* 0x000fe20003f06270 */
[----:B------:R-:W1:Y:S01]  /*3a90*/  LDS.128 R20, [R20+0xe0] ;  /* 0x0000e00014147984 */ /* 0x000e620000000c00 */
[----:B------:R-:W-:Y:S01]  /*3aa0*/  ISETP.NE.U32.AND P4, PT, RZ, UR4, PT ;  /* 0x00000004ff007c0c */ /* 0x000fe2000bf85070 */
[----:B---3--:R-:W-:Y:S01]  /*3ab0*/  VIADD R0, R0, 0x60 ;  /* 0x0000006000007836 */ /* 0x008fe20000000000 */
[----:B------:R-:W-:Y:S02]  /*3ac0*/  SHF.L.U32 R26, R30, 0x1f, RZ ;  /* 0x0000001f1e1a7819 */ /* 0x000fe400000006ff */
[----:B------:R-:W-:Y:S02]  /*3ad0*/  ISETP.NE.AND.EX P4, PT, RZ, UR5, PT, P4 ;  /* 0x00000005ff007c0c */ /* 0x000fe4000bf85340 */
[----:B------:R-:W-:Y:S01]  /*3ae0*/  PRMT R0, RZ, 0x654, R0 ;  /* 0x00000654ff007816 */ /* 0x000fe20000000000 */
[----:B------:R-:W-:Y:S01]  /*3af0*/  @!PT LDS RZ, [RZ] ;  /* 0x00000000fffff984 */ /* 0x000fe20000000800 */
[----:B------:R-:W-:Y:S01]  /*3b00*/  @!PT LDS RZ, [RZ] ;  /* 0x00000000fffff984 */ /* 0x000fe20000000800 */
[----:B------:R-:W-:Y:S01]  /*3b10*/  @!PT LDS RZ, [RZ] ;  /* 0x00000000fffff984 */ /* 0x000fe20000000800 */
[----:B------:R-:W-:Y:S01]  /*3b20*/  @!PT LDS RZ, [RZ] ;  /* 0x00000000fffff984 */ /* 0x000fe20000000800 */
[----:B------:R3:W-:Y:S06]  /*3b30*/  MEMBAR.ALL.CTA ;  /* 0x0000000000007992 */ /* 0x0007ec0000008000 */
[----:B---3--:R-:W3:Y:S02]  /*3b40*/  FENCE.VIEW.ASYNC.S ;  /* 0x00000000000073c6 */ /* 0x008ee40000000000 */
[----:B---3--:R3:W-:Y:S01]  /*3b50*/  SYNCS.ARRIVE.TRANS64.RED.A1T0 RZ, [R0+URZ], RZ ;  /* 0x000000ff00ff79a7 */ /* 0x0087e200081004ff */
[----:B-1----:R-:W-:Y:S11]  /*3b60*/  LOP3.LUT P3, RZ, R22, 0x1, RZ, 0xc0, !PT ;  /* 0x0000000116ff7812 */ /* 0x002ff6000786c0ff */
[----:B------:R-:W-:Y:S02]  /*3b70*/  @!UPT UIADD3 URZ, UPT, UPT, URZ, URZ, URZ ;  /* 0x000000fffffff290 */ /* 0x000fe4000fffe0ff */
[----:B------:R-:W-:Y:S02]  /*3b80*/  @P3 MOV R13, R20 ;  /* 0x00000014000d3202 */ /* 0x000fe40000000f00 */
[----:B------:R-:W-:Y:S01]  /*3b90*/  @P3 LOP3.LUT R8, R21, 0xffff, RZ, 0xc0, !PT ;  /* 0x0000ffff15083812 */ /* 0x000fe200078ec0ff */
[----:B---3--:R-:W-:Y:S06]  /*3ba0*/  @!P0 BRA `(.L_x_68) ;  /* 0x0000000000a48947 */ /* 0x008fec0003800000 */
[----:B------:R-:W-:Y:S01]  /*3bb0*/  IMAD.HI.U32 R31, R24, R7, RZ ;  /* 0x00000007181f7227 */ /* 0x000fe200078e00ff */
[----:B------:R-:W-:Y:S02]  /*3bc0*/  ISETP.NE.AND P0, PT, R6, 0x1, PT ;  /* 0x000000010600780c */ /* 0x000fe40003f05270 */
[----:B------:R-:W-:Y:S01]  /*3bd0*/  ISETP.NE.AND P2, PT, R40, 0x1, PT ;  /* 0x000000012800780c */ /* 0x000fe20003f45270 */
[----:B----4-:R-:W-:Y:S01]  /*3be0*/  IMAD.HI.U32 R34, R19, R16, RZ ;  /* 0x0000001013227227 */ /* 0x010fe200078e00ff */
[----:B------:R-:W-:Y:S02]  /*3bf0*/  SHF.R.U32.HI R31, RZ, R18, R31 ;  /* 0x00000012ff1f7219 */ /* 0x000fe4000001161f */
[----:B------:R-:W-:Y:S01]  /*3c00*/  ISETP.NE.AND P5, PT, R2, 0x1, PT ;  /* 0x000000010200780c */ /* 0x000fe20003fa5270 */
[----:B------:R-:W-:Y:S01]  /*3c10*/  IMAD.HI.U32 R36, R13, R16, RZ ;  /* 0x000000100d247227 */ /* 0x000fe200078e00ff */
[----:B------:R-:W-:Y:S02]  /*3c20*/  SHF.R.U32.HI R34, RZ, R17, R34 ;  /* 0x00000011ff227219 */ /* 0x000fe40000011622 */
[----:B------:R-:W-:Y:S01]  /*3c30*/  SEL R3, R24, R31, !P0 ;  /* 0x0000001f18037207 */ /* 0x000fe20004000000 */
[C---:B------:R-:W-:Y:S01]  /*3c40*/  IMAD.HI.U32 R31, R8.reuse, R7, RZ ;  /* 0x00000007081f7227 */ /* 0x040fe200078e00ff */
[----:B------:R-:W-:Y:S02]  /*3c50*/  SEL R11, R19, R34, !P5 ;  /* 0x00000022130b7207 */ /* 0x000fe40006800000 */
[----:B------:R-:W-:Y:S01]  /*3c60*/  SHF.R.U32.HI R36, RZ, R17, R36 ;  /* 0x00000011ff247219 */ /* 0x000fe20000011624 */
[----:B------:R-:W-:Y:S01]  /*3c70*/  IMAD.HI.U32 R38, R3, R4, RZ ;  /* 0x0000000403267227 */ /* 0x000fe200078e00ff */
[----:B------:R-:W-:Y:S03]  /*3c80*/  SHF.R.U32.HI R31, RZ, R18, R31 ;  /* 0x00000012ff1f7219 */ /* 0x000fe6000001161f */
[----:B------:R-:W-:Y:S01]  /*3c90*/  IMAD.HI.U32 R34, R11, R4, RZ ;  /* 0x000000040b227227 */ /* 0x000fe200078e00ff */
[----:B------:R-:W-:Y:S02]  /*3ca0*/  @P2 SHF.R.U32.HI R3, RZ, R5, R38 ;  /* 0x00000005ff032219 */ /* 0x000fe40000011626 */
[----:B------:R-:W-:Y:S02]  /*3cb0*/  SEL R9, R8, R31, !P0 ;  /* 0x0000001f08097207 */ /* 0x000fe40004000000 */
[----:B------:R-:W-:Y:S01]  /*3cc0*/  @P2 SHF.R.U32.HI R11, RZ, R5, R34 ;  /* 0x00000005ff0b2219 */ /* 0x000fe20000011622 */
[C---:B------:R-:W-:Y:S01]  /*3cd0*/  IMAD R10, R40.reuse, R3, RZ ;  /* 0x00000003280a7224 */ /* 0x040fe200078e02ff */
[----:B------:R-:W-:Y:S01]  /*3ce0*/  SEL R3, R13, R36, !P5 ;  /* 0x000000240d037207 */ /* 0x000fe20006800000 */
[C---:B------:R-:W-:Y:S03]  /*3cf0*/  IMAD.HI.U32 R14, R9.reuse, R4, RZ ;  /* 0x00000004090e7227 */ /* 0x040fe600078e00ff */
[----:B------:R-:W-:Y:S01]  /*3d00*/  ISETP.GE.AND P0, PT, R9, R10, PT ;  /* 0x0000000a0900720c */ /* 0x000fe20003f06270 */
[C---:B------:R-:W-:Y:S01]  /*3d10*/  IMAD R12, R40.reuse, R11, RZ ;  /* 0x0000000b280c7224 */ /* 0x040fe200078e02ff */
[-C--:B------:R-:W-:Y:S04]  /*3d20*/  SHF.R.U32.HI R14, RZ, R5.reuse, R14 ;  /* 0x00000005ff0e7219 */ /* 0x080fe8000001160e */
[----:B------:R-:W-:Y:S02]  /*3d30*/  ISETP.GE.OR P0, PT, R3, R12, P0 ;  /* 0x0000000c0300720c */ /* 0x000fe40000706670 */
[----:B------:R-:W-:Y:S05]  /*3d40*/  SEL R15, R9, R14, !P2 ;  /* 0x0000000e090f7207 */ /* 0x000fea0005000000 */
[----:B------:R-:W-:Y:S04]  /*3d50*/  IMAD.MOV R14, RZ, RZ, -R15 ;  /* 0x000000ffff0e7224 */ /* 0x000fe800078e0a0f */
[----:B------:R-:W-:Y:S02]  /*3d60*/  IMAD R14, R40, R14, R9 ;  /* 0x0000000e280e7224 */ /* 0x000fe400078e0209 */
[C---:B------:R-:W-:Y:S05]  /*3d70*/  @!P0 IMAD.HI.U32 R10, R3.reuse, R4, RZ ;  /* 0x00000004030a8227 */ /* 0x040fea00078e00ff */
[----:B------:R-:W-:Y:S04]  /*3d80*/  @!P0 SHF.R.U32.HI R10, RZ, R5, R10 ;  /* 0x00000005ff0a8219 */ /* 0x000fe8000001160a */
[----:B------:R-:W-:Y:S01]  /*3d90*/  @!P0 SEL R0, R3, R10, !P2 ;  /* 0x0000000a03008207 */ /* 0x000fe20005000000 */
[----:B------:R-:W-:Y:S03]  /*3da0*/  IMAD.MOV R10, RZ, RZ, -R3 ;  /* 0x000000ffff0a7224 */ /* 0x000fe600078e0a03 */
[----:B------:R-:W-:Y:S01]  /*3db0*/  @!P0 IADD3 R15, PT, PT, R15, -R0, RZ ;  /* 0x800000000f0f8210 */ /* 0x000fe20007ffe0ff */
[----:B------:R-:W-:Y:S01]  /*3dc0*/  @!P0 IMAD R0, R11, R14, R0 ;  /* 0x0000000e0b008224 */ /* 0x000fe200078e0200 */
[----:B------:R-:W-:Y:S01]  /*3dd0*/  IADD3 R11, PT, PT, -R9, RZ, RZ ;  /* 0x000000ff090b7210 */ /* 0x000fe20007ffe1ff */
[----:B------:R-:W-:Y:S02]  /*3de0*/  IMAD R13, R2, R10, R13 ;  /* 0x0000000a020d7224 */ /* 0x000fe400078e020d */
[----:B------:R-:W-:Y:S02]  /*3df0*/  @!P0 IMAD R9, R15, R40, R3 ;  /* 0x000000280f098224 */ /* 0x000fe400078e0203 */
[----:B------:R-:W-:Y:S02]  /*3e00*/  @!P0 IMAD.MOV.U32 R3, RZ, RZ, R0 ;  /* 0x000000ffff038224 */ /* 0x000fe400078e0000 */
[----:B------:R-:W-:Y:S02]  /*3e10*/  IMAD R8, R6, R11, R8 ;  /* 0x0000000b06087224 */ /* 0x000fe400078e0208 */
[----:B------:R-:W-:Y:S02]  /*3e20*/  IMAD R13, R3, R2, R13 ;  /* 0x00000002030d7224 */ /* 0x000fe400078e020d */
[----:B------:R-:W-:Y:S02]  /*3e30*/  IMAD R8, R9, R6, R8 ;  /* 0x0000000609087224 */ /* 0x000fe400078e0208 */
.L_x_68:
[----:B------:R-:W-:Y:S05]  /*3e40*/  BRA.U UP1, `(.L_x_69) ;  /* 0x0000000101107547 */ /* 0x000fea000b800000 */
[----:B------:R-:W-:Y:S04]  /*3e50*/  MOV R0, UR13 ;  /* 0x0000000d00007c02 */ /* 0x000fe80008000f00 */
[----:B------:R-:W-:Y:S04]  /*3e60*/  SHF.L.U32 R3, R0, 0x1f, RZ ;  /* 0x0000001f00037819 */ /* 0x000fe800000006ff */
[----:B------:R-:W1:Y:S02]  /*3e70*/  SYNCS.PHASECHK.TRANS64.TRYWAIT P0, [UR6+0x48], R3 ;  /* 0x00004803ff0075a7 */ /* 0x000e640008001106 */
[----:B-1----:R-:W-:Y:S05]  /*3e80*/  @!P0 BRA `(.L_x_70) ;  /* 0x0000002800208947 */ /* 0x002fea0003800000 */
.L_x_69:
[----:B------:R-:W-:Y:S05]  /*3e90*/  BRA.U !UP3, `(.L_x_71) ;  /* 0x000000010b347547 */ /* 0x000fea000b800000 */
[----:B------:R-:W-:Y:S01]  /*3ea0*/  UPLOP3.LUT UP0, UPT, UPT, UPT, UP2, 0x80, 0x8 ;  /* 0x000000000008789c */ /* 0x000fe20003f0f020 */
[----:B-1----:R-:W-:Y:S02]  /*3eb0*/  HFMA2 R0, -RZ, RZ, 0, 5.9604644775390625e-08 ;  /* 0x00000001ff007431 */ /* 0x002fe400000001ff */
[----:B------:R-:W-:Y:S03]  /*3ec0*/  IMAD.MOV.U32 R96, RZ, RZ, 0x1 ;  /* 0x00000001ff607424 */ /* 0x000fe600078e00ff */
[----:B------:R-:W-:Y:S05]  /*3ed0*/  PLOP3.LUT P0, PT, PT, PT, UP0, 0x80, 0x8 ;  /* 0x000000000008781c */ /* 0x000fea0003f0f008 */
[----:B------:R-:W1:Y:S01]  /*3ee0*/  @UP0 LDCU.64 UR8, c[0x0][0x888] ;  /* 0x00011100ff0807ac */ /* 0x000e620008000a00 */
[----:B------:R-:W-:Y:S07]  /*3ef0*/  @UP0 UIMAD UR7, UR36, UR4, URZ ;  /* 0x00000004240702a4 */ /* 0x000fee000f8e02ff */
[----:B------:R-:W-:Y:S01]  /*3f00*/  @!P0 PRMT R96, R0, 0x7610, R96 ;  /* 0x0000761000608816 */ /* 0x000fe20000000060 */
[----:B-1----:R-:W-:Y:S03]  /*3f10*/  @UP0 UIMAD.WIDE UR8, UR7, 0x4, UR8 ;  /* 0x00000004070808a5 */ /* 0x002fe6000f8e0208 */
[----:B------:R-:W1:Y:S03]  /*3f20*/  @!UP0 LDCU UR7, c[0x0][0x880] ;  /* 0x00011000ff0787ac */ /* 0x000e660008000800 */
[----:B------:R-:W-:Y:S01]  /*3f30*/  IMAD.U32 R10, RZ, RZ, UR8 ;  /* 0x00000008ff0a7e24 */ /* 0x000fe2000f8e00ff */
[----:B------:R-:W-:Y:S05]  /*3f40*/  MOV R11, UR9 ;  /* 0x00000009000b7c02 */ /* 0x000fea0008000f00 */
[----:B-----5:R3:W5:Y:S02]  /*3f50*/  @P0 LDG.E R49, desc[UR40][R10.64] ;  /* 0x000000280a310981 */ /* 0x020764000c1e1900 */
[----:B-1-3--:R-:W-:Y:S07]  /*3f60*/  @!P0 IMAD.U32 R49, RZ, RZ, UR7 ;  /* 0x00000007ff318e24 */ /* 0x00afee000f8e00ff */
.L_x_71:
[----:B-----5:R-:W-:Y:S01]  /*3f70*/  @!P4 FSETP.EQ.AND P5, PT, R49, RZ, PT ;  /* 0x000000ff3100c20b */ /* 0x020fe20003fa2000 */
[----:B------:R-:W-:Y:S01]  /*3f80*/  @!UPT UIADD3 URZ, UPT, UPT, URZ, URZ, URZ ;  /* 0x000000fffffff290 */ /* 0x000fe2000fffe0ff */
[----:B------:R-:W-:Y:S11]  /*3f90*/  @!P4 BRA `(.L_x_72) ;  /* 0x000000000014c947 */ /* 0x000ff60003800000 */
[----:B------:R-:W-:Y:S02]  /*3fa0*/  LOP3.LUT P0, RZ, R96, 0xff, RZ, 0xc0, !PT ;  /* 0x000000ff60ff7812 */ /* 0x000fe4000780c0ff */
[----:B------:R-:W-:Y:S04]  /*3fb0*/  PLOP3.LUT P5, PT, PT, PT, UP0, 0x80, 0x8 ;  /* 0x000000000008781c */ /* 0x000fe80003faf008 */
[----:B------:R-:W-:Y:S07]  /*3fc0*/  PLOP3.LUT P5, PT, P5, PT, PT, 0x8, 0x80 ;  /* 0x000000000080781c */ /* 0x000fee0002fae170 */
[----:B------:R-:W-:Y:S11]  /*3fd0*/  @P0 FSETP.EQ.AND P5, PT, R49, RZ, PT ;  /* 0x000000ff3100020b */ /* 0x000ff60003fa2000 */
[----:B------:R-:W-:Y:S02]  /*3fe0*/  @!UPT UIADD3 URZ, UPT, UPT, URZ, URZ, URZ ;  /* 0x000000fffffff290 */ /* 0x000fe4000fffe0ff */
.L_x_72:
[----:B------:R-:W3:Y:S01]  /*3ff0*/  SYNCS.PHASECHK.TRANS64.TRYWAIT P4, [UR6+0x38], R26 ;  /* 0x0000381aff0075a7 */ /* 0x000ee20008081106 */
[----:B------:R-:W-:Y:S01]  /*4000*/  @P3 SHF.R.U32.HI R27, RZ, 0x10, R21 ;  /* 0x00000010ff1b3819 */ /* 0x000fe20000011615 */
[----:B------:R-:W-:Y:S01]  /*4010*/  VIADD R29, R29, 0x1 ;  /* 0x000000011d1d7836 */ /* 0x000fe20000000000 */
[----:B------:R-:W5:Y:S08]  /*4020*/  LDC.64 R14, c[0x0][0xb10] ;  /* 0x0002c400ff0e7b82 */ /* 0x000f700000000a00 */
[----:B------:R-:W2:Y:S08]  /*4030*/  LDC.64 R10, c[0x0][0xb18] ;  /* 0x0002c600ff0a7b82 */ /* 0x000eb00000000a00 */
[----:B-1----:R-:W1:Y:S08]  /*4040*/  @!P1 LDC R0, c[0x0][0xb20] ;  /* 0x0002c800ff009b82 */ /* 0x002e700000000800 */
[----:B------:R-:W4:Y:S01]  /*4050*/  @!P1 LDC R3, c[0x0][0xb0c] ;  /* 0x0002c300ff039b82 */ /* 0x000f220000000800 */
[----:B-----5:R-:W-:Y:S05]  /*4060*/  @!P1 IMAD.HI.U32 R14, R13, R14, RZ ;  /* 0x0000000e0d0e9227 */ /* 0x020fea00078e00ff */
[----:B------:R-:W-:Y:S01]  /*4070*/  @!P1 SHF.R.U32.HI R14, RZ, R15, R14 ;  /* 0x0000000fff0e9219 */ /* 0x000fe2000001160e */
[----:B--2---:R-:W-:Y:S01]  /*4080*/  @!P1 IMAD.HI.U32 R11, R8, R11, RZ ;  /* 0x0000000b080b9227 */ /* 0x004fe200078e00ff */
[----:B------:R-:W-:Y:S04]  /*4090*/  @!P1 ISETP.NE.AND P0, PT, R10, 0x1, PT ;  /* 0x000000010a00980c */ /* 0x000fe80003f05270 */
[----:B-1----:R-:W-:Y:S02]  /*40a0*/  @!P1 SHF.R.U32.HI R9, RZ, R0, R11 ;  /* 0x00000000ff099219 */ /* 0x002fe4000001160b */
[----:B----4-:R-:W-:Y:S02]  /*40b0*/  @!P1 ISETP.NE.AND P2, PT, R3, 0x1, PT ;  /* 0x000000010300980c */ /* 0x010fe40003f45270 */
[----:B------:R-:W-:Y:S02]  /*40c0*/  @!P1 SEL R9, R8, R9, !P0 ;  /* 0x0000000908099207 */ /* 0x000fe40004000000 */
[----:B------:R-:W-:Y:S02]  /*40d0*/  ELECT P0, URZ, PT ;  /* 0x0000000000ff782f */ /* 0x000fe40003800000 */
[----:B------:R-:W-:Y:S05]  /*40e0*/  @!P1 SEL R14, R13, R14, !P2 ;  /* 0x0000000e0d0e9207 */ /* 0x000fea0005000000 */
[----:B------:R-:W-:Y:S02]  /*40f0*/  @!P1 IMAD.IADD R0, R9, 0x1, -R14 ;  /* 0x0000000109009824 */ /* 0x000fe400078e0a0e */
[----:B------:R-:W-:Y:S02]  /*4100*/  @!P1 IMAD.IADD R9, R14, 0x1, -R9 ;  /* 0x000000010e099824 */ /* 0x000fe400078e0a09 */
[----:B------:R-:W-:Y:S02]  /*4110*/  @!P1 IMAD R13, R0, R3, R13 ;  /* 0x00000003000d9224 */ /* 0x000fe400078e020d */
[----:B------:R-:W-:Y:S01]  /*4120*/  @!P1 IMAD R8, R9, R10, R8 ;  /* 0x0000000a09089224 */ /* 0x000fe200078e0208 */
[----:B---3--:R-:W-:Y:S06]  /*4130*/  @!P4 BRA `(.L_x_73) ;  /* 0x00000024008cc947 */ /* 0x008fec0003800000 */
.L_x_122:
[----:B------:R-:W-:Y:S01]  /*4140*/  PLOP3.LUT P5, PT, P5, P0, PT, 0xf2, 0x2f ;  /* 0x00000000002f781c */ /* 0x000fe20002fa1e72 */
[----:B------:R-:W-:Y:S01]  /*4150*/  UMOV UR14, 0x0 ;  /* 0x00000000000e7882 */ /* 0x000fe20000000000 */
[----:B------:R-:W-:Y:S01]  /*4160*/  LOP3.LUT R30, R30, 0x1, RZ, 0x3c, !PT ;  /* 0x000000011e1e7812 */ /* 0x000fe200078e3cff */
[----:B------:R-:W-:Y:S01]  /*4170*/  UMOV UR15, 0x10000000 ;  /* 0x10000000000f7882 */ /* 0x000fe20000000000 */
[----:B------:R-:W-:Y:S01]  /*4180*/  UMOV UR12, UR36 ;  /* 0x00000024000c7c82 */ /* 0x000fe20008000000 */
[----:B------:R-:W-:Y:S08]  /*4190*/  @P3 R2UR UR36, R27 ;  /* 0x000000001b2432ca */ /* 0x000ff000000e0000 */
[----:B-1----:R-:W-:Y:S01]  /*41a0*/  @!P5 IADD3 R3, P0, PT, R32, 0x580, RZ ;  /* 0x000005802003d810 */ /* 0x002fe20007f1e0ff */
[----:B------:R-:W-:Y:S01]  /*41b0*/  @!P5 IMAD.SHL.U32 R91, R91, 0x40, RZ ;  /* 0x000000405b5bd824 */ /* 0x000fe200078e00ff */
[----:B------:R-:W-:Y:S01]  /*41c0*/  VOTEU.ALL UP1, P5 ;  /* 0x0000000000ff7886 */ /* 0x000fe20002820000 */
[----:B------:R-:W-:Y:S01]  /*41d0*/  @!P5 IMAD.SHL.U32 R97, R97, 0x40, RZ ;  /* 0x000000406161d824 */ /* 0x000fe200078e00ff */
[----:B------:R-:W-:Y:S01]  /*41e0*/  @!P5 R2UR UR8, R3 ;  /* 0x000000000308d2ca */ /* 0x000fe200000e0000 */
[----:B------:R-:W-:Y:S01]  /*41f0*/  @!P5 IMAD.X R0, RZ, RZ, R33, P0 ;  /* 0x000000ffff00d224 */ /* 0x000fe200000e0621 */
[----:B------:R-:W-:Y:S01]  /*4200*/  @!P5 R2UR UR10, R91 ;  /* 0x000000005b0ad2ca */ /* 0x000fe200000e0000 */
[----:B------:R-:W-:Y:S01]  /*4210*/  @!UP1 UIADD3 UR9, UPT, UPT, UR6, 0x30, URZ ;  /* 0x0000003006099890 */ /* 0x000fe2000fffe0ff */
[----:B------:R-:W-:Y:S01]  /*4220*/  @!P5 R2UR UR11, R97 ;  /* 0x00000000610bd2ca */ /* 0x000fe200000e0000 */
[----:B------:R-:W-:Y:S01]  /*4230*/  IMAD.IADD R91, R8, 0x1, R79 ;  /* 0x00000001085b7824 */ /* 0x000fe200078e024f */
[----:B------:R-:W-:Y:S01]  /*4240*/  @!P5 R2UR UR7, R0 ;  /* 0x000000000007d2ca */ /* 0x000fe200000e0000 */
[----:B------:R-:W-:Y:S01]  /*4250*/  IMAD.IADD R97, R13, 0x1, R90 ;  /* 0x000000010d617824 */ /* 0x000fe200078e025a */
[C---:B------:R-:W-:Y:S04]  /*4260*/  ISETP.NE.AND P0, PT, R29.reuse, 0x2, PT ;  /* 0x000000021d00780c */ /* 0x040fe80003f05270 */
[----:B------:R-:W-:Y:S01]  /*4270*/  SEL R3, RZ, 0x1, P0 ;  /* 0x00000001ff037807 */ /* 0x000fe20000000000 */
[----:B------:R-:W-:Y:S01]  /*4280*/  IMAD.U32 R10, RZ, RZ, UR8 ;  /* 0x00000008ff0a7e24 */ /* 0x000fe2000f8e00ff */
[----:B------:R-:W-:Y:S01]  /*4290*/  @!UP1 UIADD3 UR8, UPT, UPT, UR6, 0x200, URZ ;  /* 0x0000020006089890 */ /* 0x000fe2000fffe0ff */
[----:B------:R-:W-:Y:S01]  /*42a0*/  SEL R29, R29, RZ, P0 ;  /* 0x000000ff1d1d7207 */ /* 0x000fe20000000000 */
[----:B------:R-:W-:Y:S01]  /*42b0*/  VOTEU.ALL UP1, P5 ;  /* 0x0000000000ff7886 */ /* 0x000fe20002820000 */
[----:B------:R-:W-:Y:S02]  /*42c0*/  LOP3.LUT R28, R28, R3, RZ, 0x3c, !PT ;  /* 0x000000031c1c7212 */ /* 0x000fe400078e3cff */
[----:B------:R-:W-:Y:S01]  /*42d0*/  IMAD.U32 R11, RZ, RZ, UR7 ;  /* 0x00000007ff0b7e24 */ /* 0x000fe2000f8e00ff */
[----:B------:R-:W-:Y:S04]  /*42e0*/  @!P5 R2UR UR16, R10 ;  /* 0x000000000a10d2ca */ /* 0x000fe800000e0000 */
[----:B------:R-:W-:Y:S11]  /*42f0*/  @!P5 R2UR UR17, R11 ;  /* 0x000000000b11d2ca */ /* 0x000ff600000e0000 */
[----:B------:R-:W-:Y:S02]  /*4300*/  @!UPT UIADD3 URZ, UPT, UPT, URZ, URZ, URZ ;  /* 0x000000fffffff290 */ /* 0x000fe4000fffe0ff */
[----:B------:R3:W-:Y:S01]  /*4310*/  @!UP1 UTMALDG.3D [UR8], [UR16], desc[UR14] ;  /* 0x00000e08100095b4 */ /* 0x0007e20008011000 */
[----:B------:R3:W-:Y:S01]  /*4320*/  @!P5 SYNCS.ARRIVE.TRANS64.RED.A0TR RZ, [UR6+0x30], R25 ;  /* 0x00003019ffffd9a7 */ /* 0x0007e20008300406 */
[----:B------:R-:W-:Y:S01]  /*4330*/  UPLOP3.LUT UP1, UPT, UPT, UPT, UPT, 0x80, 0x8 ;  /* 0x000000000008789c */ /* 0x000fe20003f2f070 */
[----:B------:R-:W-:Y:S01]  /*4340*/  SYNCS.ARRIVE.TRANS64.RED.A1T0 RZ, [UR37], RZ ;  /* 0x000000ffffff79a7 */ /* 0x000fe20008100425 */
[----:B------:R-:W-:Y:S09]  /*4350*/  @P3 BRA `(.L_x_74) ;  /* 0xfffffff400b43947 */ /* 0x000ff2000383ffff */
[----:B------:R-:W-:Y:S07]  /*4360*/  MOV R0, UR6 ;  /* 0x0000000600007c02 */ /* 0x000fee0008000f00 */
.L_x_75:
[----:B-1----:R-:W-:-:S04]  /*4370*/  SHF.L.U32 R3, R30, 0x1f, RZ ;  /* 0x0000001f1e037819 */ /* 0x002fc800000006ff */
[----:B------:R1:W2:Y:S03]  /*4380*/  SYNCS.PHASECHK.TRANS64.TRYWAIT P0, [R0+URZ+0x38], R3 ;  /* 0x00003803000075a7 */ /* 0x0002a600080011ff */
[----:B--2---:R-:W-:Y:S05]  /*4390*/  @!P0 NANOSLEEP.SYNCS 0x989680 ;  /* 0x009896800000895d */ /* 0x004fea0003900000 */
[----:B------:R-:W2:Y:S02]  /*43a0*/  @!P0 SYNCS.PHASECHK.TRANS64 P0, [R0+URZ+0x38], R3 ;  /* 0x00003803000085a7 */ /* 0x000ea400080010ff */
[----:B--23--:R-:W-:Y:S05]  /*43b0*/  @P0 EXIT ;  /* 0x000000000000094d */ /* 0x00cfea0003800000 */
[----:B------:R-:W-:Y:S05]  /*43c0*/  BRA `(.L_x_75) ;  /* 0xfffffffc00e87947 */ /* 0x000fea000383ffff */
.L_x_66:
[----:B------:R-:W-:-:S06]  /*43d0*/  UISETP.GE.AND UP1, UPT, UR8, 0x4, UPT ;  /* 0x000000040800788c */ /* 0x000fcc000bf26270 */
[----:B------:R-:W-:-:S13]  /*43e0*/  PLOP3.LUT P0, PT, PT, PT, UP1, 0x80, 0x8 ;  /* 0x000000000008781c */ /* 0x000fda0003f0f018 */
[----:B------:R-:W-:Y:S05]  /*43f0*/  @!P0 EXIT ;  /* 0x000000000000894d */ /* 0x000fea0003800000 */
[----:B------:R-:W-:Y:S01]  /*4400*/  BAR.SYNC.DEFER_BLOCKING 0x6, 0xa0 ;  /* 0x0182800000007b1d */ /* 0x000fe20000010000 */
[C---:B------:R-:W-:Y:S02]  /*4410*/  IMAD.SHL.U32 R5, R101.reuse, 0x40, RZ ;  /* 0x0000004065057824 */ /* 0x040fe400078e00ff */
[----:B------:R-:W-:Y:S02]  /*4420*/  HFMA2 R111, -RZ, RZ, 0, 0 ;  /* 0x00000000ff6f7431 */ /* 0x000fe400000001ff */
[C---:B------:R-:W-:Y:S01]  /*4430*/  IMAD.SHL.U32 R0, R101.reuse, 0x20, RZ ;  /* 0x0000002065007824 */ /* 0x040fe200078e00ff */
[----:B------:R-:W-:Y:S01]  /*4440*/  CS2R R106, SRZ ;  /* 0x00000000006a7805 */ /* 0x000fe2000001ff00 */
[----:B------:R-:W-:Y:S01]  /*4450*/  IMAD.SHL.U32 R2, R101, 0x2, RZ ;  /* 0x0000000265027824 */ /* 0x000fe200078e00ff */
[----:B------:R-:W-:Y:S01]  /*4460*/  UMOV UR43, 0x400 ;  /* 0x00000400002b7882 */ /* 0x000fe20000000000 */
[----:B------:R-:W1:Y:S01]  /*4470*/  LDC R99, c[0x0][0x370] ;  /* 0x0000dc00ff637b82 */ /* 0x000e620000000800 */
[----:B------:R-:W-:Y:S01]  /*4480*/  ULEA UR43, UR37, UR43, 0x18 ;  /* 0x0000002b252b7291 */ /* 0x000fe2000f8ec0ff */
[----:B------:R-:W-:Y:S01]  /*4490*/  LOP3.LUT R7, R5, 0x180, RZ, 0xc0, !PT ;  /* 0x0000018005077812 */ /* 0x000fe200078ec0ff */
[C---:B------:R-:W-:Y:S01]  /*44a0*/  IMAD.SHL.U32 R103, R101.reuse, 0x8, RZ ;  /* 0x0000000865677824 */ /* 0x040fe200078e00ff */
[----:B------:R-:W-:Y:S01]  /*44b0*/  LOP3.LUT R0, R0, 0xc00, RZ, 0xc0, !PT ;  /* 0x00000c0000007812 */ /* 0x000fe200078ec0ff */
[----:B------:R-:W-:Y:S01]  /*44c0*/  IMAD.U32 R46, R101, 0x10000, RZ ;  /* 0x00010000652e7824 */ /* 0x000fe200078e00ff */
[----:B------:R-:W-:Y:S01]  /*44d0*/  LOP3.LUT R2, R7, 0x20, R2, 0xf8, !PT ;  /* 0x0000002007027812 */ /* 0x000fe200078ef802 */
[----:B------:R-:W-:Y:S01]  /*44e0*/  UIADD3 UR4, UPT, UPT, UR43, 0x1200, URZ ;  /* 0x000012002b047890 */ /* 0x000fe2000fffe0ff */
[----:B------:R-:W2:Y:S01]  /*44f0*/  LDC R42, c[0x0][0xb0c] ;  /* 0x0002c300ff2a7b82 */ /* 0x000ea20000000800 */
[----:B------:R-:W-:Y:S01]  /*4500*/  LOP3.LUT R0, R0, 0x40, R5, 0xf8, !PT ;  /* 0x0000004000007812 */ /* 0x000fe200078ef805 */
[----:B------:R-:W-:Y:S01]  /*4510*/  IMAD.MOV.U32 R44, RZ, RZ, RZ ;  /* 0x000000ffff2c7224 */ /* 0x000fe200078e00ff */
[----:B------:R-:W-:Y:S01]  /*4520*/  LOP3.LUT R103, R2, 0x30, R103, 0x78, !PT ;  /* 0x0000003002677812 */ /* 0x000fe200078e7867 */
[----:B------:R-:W-:Y:S01]  /*4530*/  IMAD.MOV.U32 R108, RZ, RZ, RZ ;  /* 0x000000ffff6c7224 */ /* 0x000fe200078e00ff */
[----:B------:R-:W-:Y:S01]  /*4540*/  LOP3.LUT R0, R0, 0x200, R5, 0xf8, !PT ;  /* 0x0000020000007812 */ /* 0x000fe200078ef805 */
[----:B------:R-:W-:Y:S01]  /*4550*/  IMAD.SHL.U32 R5, R101, 0x10, RZ ;  /* 0x0000001065057824 */ /* 0x000fe200078e00ff */
[----:B------:R-:W-:Y:S01]  /*4560*/  LOP3.LUT R46, R46, 0x600000, RZ, 0xc0, !PT ;  /* 0x006000002e2e7812 */ /* 0x000fe200078ec0ff */
[----:B------:R-:W4:Y:S01]  /*4570*/  LDC R98, c[0x0][0xb20] ;  /* 0x0002c800ff627b82 */ /* 0x000f220000000800 */
[----:B------:R-:W3:Y:S01]  /*4580*/  LDS R3, [UR43+0x100] ;  /* 0x0001002bff037984 */ /* 0x000ee20008000800 */
[----:B------:R-:W-:Y:S01]  /*4590*/  LOP3.LUT R103, R0, R103, RZ, 0xfc, !PT ;  /* 0x0000006700677212 */ /* 0x000fe200078efcff */
[----:B------:R-:W-:Y:S01]  /*45a0*/  IMAD.U32 R109, RZ, RZ, UR4 ;  /* 0x00000004ff6d7e24 */ /* 0x000fe2000f8e00ff */
[----:B------:R-:W-:Y:S01]  /*45b0*/  LOP3.LUT R5, R5, 0x20, RZ, 0xc0, !PT ;  /* 0x0000002005057812 */ /* 0x000fe200078ec0ff */
[----:B------:R-:W1:Y:S01]  /*45c0*/  LDCU.64 UR46, c[0x0][0x348] ;  /* 0x00006900ff2e77ac */ /* 0x000e620008000a00 */
[----:B------:R-:W-:-:S02]  /*45d0*/  IADD3 R102, PT, PT, R103, UR43, RZ ;  /* 0x0000002b67667c10 */ /* 0x000fc4000fffe0ff */
[----:B------:R-:W1:Y:S01]  /*45e0*/  LDC R41, c[0x0][0xb30] ;  /* 0x0002cc00ff297b82 */ /* 0x000e620000000800 */
[----:B------:R-:W1:Y:S01]  /*45f0*/  LDCU.64 UR38, c[0x0][0x888] ;  /* 0x00011100ff2677ac */ /* 0x000e620008000a00 */
[----:B------:R-:W-:Y:S01]  /*4600*/  IADD3 R102, PT, PT, -R5, 0x200, R102 ;  /* 0x0000020005667810 */ /* 0x000fe20007ffe166 */
[----:B------:R-:W-:-:S05]  /*4610*/  UIADD3 UR42, UPT, UPT, UR43, 0x200, URZ ;  /* 0x000002002b2a7890 */ /* 0x000fca000fffe0ff */
[----:B------:R-:W1:Y:S08]  /*4620*/  LDC.64 R88, c[0x0][0xb10] ;  /* 0x0002c400ff587b82 */ /* 0x000e700000000a00 */
[----:B------:R-:W1:Y:S08]  /*4630*/  LDC.64 R38, c[0x0][0xb18] ;  /* 0x0002c600ff267b82 */ /* 0x000e700000000a00 */
[----:B------:R-:W1:Y:S08]  /*4640*/  LDC.64 R84, c[0x0][0x888] ;  /* 0x00022200ff547b82 */ /* 0x000e700000000a00 */
[----:B------:R-:W1:Y:S01]  /*4650*/  LDC.64 R36, c[0x0][0xb28] ;  /* 0x0002ca00ff247b82 */ /* 0x000e620000000a00 */
[----:B---3--:R-:W-:-:S07]  /*4660*/  IMAD.IADD R46, R3, 0x1, R46 ;  /* 0x00000001032e7824 */ /* 0x008fce00078e022e */
[----:B------:R-:W3:Y:S08]  /*4670*/  LDC.64 R86, c[0x0][0x890] ;  /* 0x00022400ff567b82 */ /* 0x000ef00000000a00 */
[----:B------:R-:W1:Y:S08]  /*4680*/  LDC.64 R82, c[0x0][0x8b0] ;  /* 0x00022c00ff527b82 */ /* 0x000e700000000a00 */
[----:B------:R-:W1:Y:S08]  /*4690*/  LDC.64 R80, c[0x0][0x8a8] ;  /* 0x00022a00ff507b82 */ /* 0x000e700000000a00 */
[----:B--2-4-:R-:W1:Y:S02]  /*46a0*/  LDC R100, c[0x0][0x374] ;  /* 0x0000dd00ff647b82 */ /* 0x014e640000000800 */
.L_x_93:
[----:B------:R-:W-:Y:S02]  /*46b0*/  LEA R0, R111, UR43, 0x3 ;  /* 0x0000002b6f007c11 */ /* 0x000fe4000f8e18ff */
[----:B------:R-:W-:Y:S02]  /*46c0*/  SHF.L.U32 R3, R107, 0x1f, RZ ;  /* 0x0000001f6b037819 */ /* 0x000fe400000006ff */
[----:B------:R-:W-:Y:S02]  /*46d0*/  LEA R16, R111, UR43, 0x4 ;  /* 0x0000002b6f107c11 */ /* 0x000fe4000f8e20ff */
[----:B--2---:R-:W2:Y:S02]  /*46e0*/  SYNCS.PHASECHK.TRANS64.TRYWAIT P0, [R0+URZ+0x50], R3 ;  /* 0x00005003000075a7 */ /* 0x004ea400080011ff */
[----:B-12---:R-:W-:Y:S05]  /*46f0*/  @!P0 BRA `(.L_x_76) ;  /* 0x0000002000348947 */ /* 0x006fea0003800000 */
.L_x_123:
[----:B------:R-:W4:Y:S01]  /*4700*/  LDC.64 R12, c[0x0][0xb10] ;  /* 0x0002c400ff0c7b82 */ /* 0x000f220000000a00 */
[----:B------:R-:W3:Y:S01]  /*4710*/  LDS.128 R16, [R16+0xe0] ;  /* 0x0000e00010107984 */ /* 0x000ee20000000c00 */
[----:B-1----:R-:W-:Y:S01]  /*4720*/  ISETP.NE.AND P1, PT, R41, 0x1, PT ;  /* 0x000000012900780c */ /* 0x002fe20003f25270 */
[----:B--2---:R-:W-:Y:S01]  /*4730*/  VIADD R0, R0, 0x60 ;  /* 0x0000006000007836 */ /* 0x004fe20000000000 */
[----:B------:R-:W-:Y:S04]  /*4740*/  ISETP.GE.AND P0, PT, R40, 0x1, PT ;  /* 0x000000012800780c */ /* 0x000fe80003f06270 */
[----:B------:R-:W1:Y:S01]  /*4750*/  LDC.64 R10, c[0x0][0xb18] ;  /* 0x0002c600ff0a7b82 */ /* 0x000e620000000a00 */
[----:B------:R-:W-:Y:S01]  /*4760*/  PRMT R0, RZ, 0x654, R0 ;  /* 0x00000654ff007816 */ /* 0x000fe20000000000 */
[----:B------:R-:W-:Y:S01]  /*4770*/  @!PT LDS RZ, [RZ] ;  /* 0x00000000fffff984 */ /* 0x000fe20000000800 */
[----:B------:R-:W-:Y:S01]  /*4780*/  @!PT LDS RZ, [RZ] ;  /* 0x00000000fffff984 */ /* 0x000fe20000000800 */
[----:B------:R-:W-:Y:S01]  /*4790*/  @!PT LDS RZ, [RZ] ;  /* 0x00000000fffff984 */ /* 0x000fe20000000800 */
[----:B------:R-:W-:Y:S01]  /*47a0*/  @!PT LDS RZ, [RZ] ;  /* 0x00000000fffff984 */ /* 0x000fe20000000800 */
[----:B------:R2:W-:Y:S06]  /*47b0*/  MEMBAR.ALL.CTA ;  /* 0x0000000000007992 */ /* 0x0005ec0000008000 */
[----:B--2---:R-:W2:Y:S01]  /*47c0*/  FENCE.VIEW.ASYNC.S ;  /* 0x00000000000073c6 */ /* 0x004ea20000000000 */
[----:B------:R-:W1:Y:S08]  /*47d0*/  @!P1 LDC R14, c[0x0][0xb20] ;  /* 0x0002c800ff0e9b82 */ /* 0x000e700000000800 */
[----:B------:R-:W1:Y:S01]  /*47e0*/  @!P1 LDC R9, c[0x0][0xb0c] ;  /* 0x0002c300ff099b82 */ /* 0x000e620000000800 */
[----:B--2---:R2:W-:Y:S01]  /*47f0*/  SYNCS.ARRIVE.TRANS64.RED.A1T0 RZ, [R0+URZ], RZ ;  /* 0x000000ff00ff79a7 */ /* 0x0045e200081004ff */
[----:B---3--:R-:W-:Y:S04]  /*4800*/  LOP3.LUT P4, RZ, R18, 0x1, RZ, 0xc0, !PT ;  /* 0x0000000112ff7812 */ /* 0x008fe8000788c0ff */
[----:B------:R-:W-:Y:S09]  /*4810*/  P2R R110, PR, RZ, 0x10 ;  /* 0x00000010ff6e7803 */ /* 0x000ff20000000000 */
[----:B------:R-:W-:Y:S02]  /*4820*/  @P4 MOV R45, R16 ;  /* 0x00000010002d4202 */ /* 0x000fe40000000f00 */
[----:B------:R-:W-:Y:S01]  /*4830*/  @P4 LOP3.LUT R43, R17, 0xffff, RZ, 0xc0, !PT ;  /* 0x0000ffff112b4812 */ /* 0x000fe200078ec0ff */
[----:B--2-4-:R-:W-:Y:S06]  /*4840*/  @!P0 BRA `(.L_x_77) ;  /* 0x0000000000a48947 */ /* 0x014fec0003800000 */
[----:B------:R-:W-:Y:S01]  /*4850*/  IMAD.HI.U32 R21, R100, R39, RZ ;  /* 0x0000002764157227 */ /* 0x000fe200078e00ff */
[----:B------:R-:W-:Y:S02]  /*4860*/  ISETP.NE.AND P0, PT, R38, 0x1, PT ;  /* 0x000000012600780c */ /* 0x000fe40003f05270 */
[----:B------:R-:W-:Y:S01]  /*4870*/  ISETP.NE.AND P2, PT, R40, 0x1, PT ;  /* 0x000000012800780c */ /* 0x000fe20003f45270 */
[----:B------:R-:W-:Y:S01]  /*4880*/  IMAD.HI.U32 R20, R99, R88, RZ ;  /* 0x0000005863147227 */ /* 0x000fe200078e00ff */
[----:B------:R-:W-:Y:S02]  /*4890*/  SHF.R.U32.HI R21, RZ, R98, R21 ;  /* 0x00000062ff157219 */ /* 0x000fe40000011615 */
[----:B------:R-:W-:Y:S01]  /*48a0*/  ISETP.NE.AND P3, PT, R42, 0x1, PT ;  /* 0x000000012a00780c */ /* 0x000fe20003f65270 */
[----:B------:R-:W-:Y:S01]  /*48b0*/  IMAD.HI.U32 R24, R45, R88, RZ ;  /* 0x000000582d187227 */ /* 0x000fe200078e00ff */
[----:B------:R-:W-:Y:S02]  /*48c0*/  SHF.R.U32.HI R20, RZ, R89, R20 ;  /* 0x00000059ff147219 */ /* 0x000fe40000011614 */
[----:B------:R-:W-:Y:S01]  /*48d0*/  SEL R3, R100, R21, !P0 ;  /* 0x0000001564037207 */ /* 0x000fe20004000000 */
[----:B------:R-:W-:Y:S01]  /*48e0*/  IMAD.HI.U32 R21, R43, R39, RZ ;  /* 0x000000272b157227 */ /* 0x000fe200078e00ff */
[----:B------:R-:W-:Y:S02]  /*48f0*/  SEL R7, R99, R20, !P3 ;  /* 0x0000001463077207 */ /* 0x000fe40005800000 */
[----:B------:R-:W-:Y:S01]  /*4900*/  SHF.R.U32.HI R24, RZ, R89, R24 ;  /* 0x00000059ff187219 */ /* 0x000fe20000011618 */
[-C--:B------:R-:W-:Y:S04]  /*4910*/  IMAD.HI.U32 R20, R3, R36.reuse, RZ ;  /* 0x0000002403147227 */ /* 0x080fe800078e00ff */
[----:B------:R-:W-:Y:S01]  /*4920*/  IMAD.HI.U32 R22, R7, R36, RZ ;  /* 0x0000002407167227 */ /* 0x000fe200078e00ff */
[-C--:B------:R-:W-:Y:S02]  /*4930*/  @P2 SHF.R.U32.HI R3, RZ, R37.reuse, R20 ;  /* 0x00000025ff032219 */ /* 0x080fe40000011614 */
[----:B------:R-:W-:Y:S02]  /*4940*/  SHF.R.U32.HI R20, RZ, R98, R21 ;  /* 0x00000062ff147219 */ /* 0x000fe40000011615 */
[----:B------:R-:W-:Y:S01]  /*4950*/  @P2 SHF.R.U32.HI R7, RZ, R37, R22 ;  /* 0x00000025ff072219 */ /* 0x000fe20000011616 */
[C---:B------:R-:W-:Y:S01]  /*4960*/  IMAD R2, R40.reuse, R3, RZ ;  /* 0x0000000328027224 */ /* 0x040fe200078e02ff */
[----:B------:R-:W-:Y:S02]  /*4970*/  SEL R5, R43, R20, !P0 ;  /* 0x000000142b057207 */ /* 0x000fe40004000000 */
[----:B------:R-:W-:Y:S01]  /*4980*/  SEL R3, R45, R24, !P3 ;  /* 0x000000182d037207 */ /* 0x000fe20005800000 */
[----:B------:R-:W-:Y:S01]  /*4990*/  IMAD R4, R40, R7, RZ ;  /* 0x0000000728047224 */ /* 0x000fe200078e02ff */
[C---:B------:R-:W-:Y:S01]  /*49a0*/  ISETP.GE.AND P0, PT, R5.reuse, R2, PT ;  /* 0x000000020500720c */ /* 0x040fe20003f06270 */
[----:B------:R-:W-:Y:S03]  /*49b0*/  IMAD.HI.U32 R6, R5, R36, RZ ;  /* 0x0000002405067227 */ /* 0x000fe600078e00ff */
[----:B------:R-:W-:Y:S01]  /*49c0*/  ISETP.GE.OR P0, PT, R3, R4, P0 ;  /* 0x000000040300720c */ /* 0x000fe20000706670 */
[----:B------:R-:W-:Y:S01]  /*49d0*/  IMAD.MOV R4, RZ, RZ, -R3 ;  /* 0x000000ffff047224 */ /* 0x000fe200078e0a03 */
[-C--:B------:R-:W-:Y:S03]  /*49e0*/  SHF.R.U32.HI R6, RZ, R37.reuse, R6 ;  /* 0x00000025ff067219 */ /* 0x080fe60000011606 */
[----:B------:R-:W-:Y:S01]  /*49f0*/  IMAD R45, R42, R4, R45 ;  /* 0x000000042a2d7224 */ /* 0x000fe200078e022d */
[----:B------:R-:W-:Y:S05]  /*4a00*/  SEL R15, R5, R6, !P2 ;  /* 0x00000006050f7207 */ /* 0x000fea0005000000 */
[----:B------:R-:W-:Y:S02]  /*4a10*/  IMAD.MOV R6, RZ, RZ, -R15 ;  /* 0x000000ffff067224 */ /* 0x000fe400078e0a0f */
[C---:B------:R-:W-:Y:S04]  /*4a20*/  @!P0 IMAD.HI.U32 R2, R3.reuse, R36, RZ ;  /* 0x0000002403028227 */ /* 0x040fe800078e00ff */
[----:B------:R-:W-:Y:S01]  /*4a30*/  IMAD R6, R40, R6, R5 ;  /* 0x0000000628067224 */ /* 0x000fe200078e0205 */
[----:B------:R-:W-:Y:S04]  /*4a40*/  @!P0 SHF.R.U32.HI R2, RZ, R37, R2 ;  /* 0x00000025ff028219 */ /* 0x000fe80000011602 */
[----:B------:R-:W-:Y:S02]  /*4a50*/  @!P0 SEL R0, R3, R2, !P2 ;  /* 0x0000000203008207 */ /* 0x000fe40005000000 */
[----:B------:R-:W-:Y:S02]  /*4a60*/  IADD3 R2, PT, PT, -R5, RZ, RZ ;  /* 0x000000ff05027210 */ /* 0x000fe40007ffe1ff */
[----:B------:R-:W-:Y:S01]  /*4a70*/  @!P0 IADD3 R8, PT, PT, R15, -R0, RZ ;  /* 0x800000000f088210 */ /* 0x000fe20007ffe0ff */
[----:B------:R-:W-:Y:S02]  /*4a80*/  @!P0 IMAD R0, R7, R6, R0 ;  /* 0x0000000607008224 */ /* 0x000fe400078e0200 */
[----:B------:R-:W-:Y:S02]  /*4a90*/  IMAD R43, R38, R2, R43 ;  /* 0x00000002262b7224 */ /* 0x000fe400078e022b */
[----:B------:R-:W-:Y:S02]  /*4aa0*/  @!P0 IMAD R5, R8, R40, R3 ;  /* 0x0000002808058224 */ /* 0x000fe400078e0203 */
[----:B------:R-:W-:Y:S04]  /*4ab0*/  @!P0 IMAD.MOV.U32 R3, RZ, RZ, R0 ;  /* 0x000000ffff038224 */ /* 0x000fe800078e0000 */
[----:B------:R-:W-:Y:S02]  /*4ac0*/  IMAD R45, R3, R42, R45 ;  /* 0x0000002a032d7224 */ /* 0x000fe400078e022d */
[----:B------:R-:W-:Y:S07]  /*4ad0*/  IMAD R43, R5, R38, R43 ;  /* 0x00000026052b7224 */ /* 0x000fee00078e022b */
.L_x_77:
[----:B------:R-:W-:Y:S01]  /*4ae0*/  @!P1 IMAD.HI.U32 R0, R45, R12, RZ ;  /* 0x0000000c2d009227 */ /* 0x000fe200078e00ff */
[----:B-1----:R-:W-:Y:S01]  /*4af0*/  @!P1 ISETP.NE.AND P0, PT, R10, 0x1, PT ;  /* 0x000000010a00980c */ /* 0x002fe20003f05270 */
[----:B------:R-:W-:Y:S01]  /*4b00*/  ULOP3.LUT UP0, URZ, UR42, 0x1b0, URZ, 0xc0, !UPT ;  /* 0x000001b02aff7892 */ /* 0x000fe2000f80c0ff */
[----:B------:R-:W-:Y:S01]  /*4b10*/  @!P1 ISETP.NE.AND P2, PT, R9, 0x1, PT ;  /* 0x000000010900980c */ /* 0x000fe20003f45270 */
[----:B------:R-:W-:Y:S01]  /*4b20*/  @!P1 IMAD.HI.U32 R3, R43, R11, RZ ;  /* 0x0000000b2b039227 */ /* 0x000fe200078e00ff */
[----:B------:R-:W-:Y:S02]  /*4b30*/  @!P1 SHF.R.U32.HI R0, RZ, R13, R0 ;  /* 0x0000000dff009219 */ /* 0x000fe40000011600 */
[----:B------:R-:W-:Y:S01]  /*4b40*/  @P4 SHF.R.U32.HI R105, RZ, 0x10, R17 ;  /* 0x00000010ff694819 */ /* 0x000fe20000011611 */
[----:B------:R-:W-:Y:S01]  /*4b50*/  VIADD R111, R111, 0x1 ;  /* 0x000000016f6f7836 */ /* 0x000fe20000000000 */
[----:B------:R-:W-:Y:S02]  /*4b60*/  @!P1 SHF.R.U32.HI R2, RZ, R14, R3 ;  /* 0x0000000eff029219 */ /* 0x000fe40000011603 */
[----:B------:R-:W-:Y:S02]  /*4b70*/  @!P1 SEL R3, R45, R0, !P2 ;  /* 0x000000002d039207 */ /* 0x000fe40005000000 */
[----:B------:R-:W-:Y:S05]  /*4b80*/  @!P1 SEL R2, R43, R2, !P0 ;  /* 0x000000022b029207 */ /* 0x000fea0004000000 */
[----:B------:R-:W-:Y:S02]  /*4b90*/  @!P1 IMAD.IADD R0, R2, 0x1, -R3 ;  /* 0x0000000102009824 */ /* 0x000fe400078e0a03 */
[----:B------:R-:W-:Y:S02]  /*4ba0*/  @!P1 IMAD.IADD R2, R3, 0x1, -R2 ;  /* 0x0000000103029824 */ /* 0x000fe400078e0a02 */
[----:B------:R-:W-:Y:S02]  /*4bb0*/  @!P1 IMAD R45, R0, R9, R45 ;  /* 0x00000009002d9224 */ /* 0x000fe400078e022d */
[----:B------:R-:W-:Y:S01]  /*4bc0*/  @!P1 IMAD R43, R2, R10, R43 ;  /* 0x0000000a022b9224 */ /* 0x000fe200078e022b */
[----:B------:R-:W-:Y:S06]  /*4bd0*/  BRA.U !UP0, `(.L_x_78) ;  /* 0x0000000108407547 */ /* 0x000fec000b800000 */
[----:B------:R-:W1:Y:S01]  /*4be0*/  LDCU.64 UR8, c[0x4][0x80] ;  /* 0x01001000ff0877ac */ /* 0x000e620008000a00 */
[----:B------:R-:W-:Y:S01]  /*4bf0*/  MOV R3, 0x0 ;  /* 0x0000000000037802 */ /* 0x000fe20000000f00 */
[----:B------:R-:W-:Y:S02]  /*4c00*/  HFMA2 R12, -RZ, RZ, 0, 5.9604644775390625e-08 ;  /* 0x00000001ff0c7431 */ /* 0x000fe400000001ff */
[----:B------:R-:W-:Y:S02]  /*4c10*/  IMAD.MOV.U32 R8, RZ, RZ, 0x70 ;  /* 0x00000070ff087424 */ /* 0x000fe400078e00ff */
[----:B------:R-:W-:Y:S01]  /*4c20*/  IMAD.MOV.U32 R13, RZ, RZ, RZ ;  /* 0x000000ffff0d7224 */ /* 0x000fe200078e00ff */
[----:B------:R-:W2:Y:S01]  /*4c30*/  LDCU.64 UR6, c[0x4][0x88] ;  /* 0x01001100ff0677ac */ /* 0x000ea20008000a00 */
[----:B------:R-:W3:Y:S01]  /*4c40*/  LDC.64 R2, c[0x4][R3] ;  /* 0x0100000003027b82 */ /* 0x000ee20000000a00 */
[----:B------:R-:W4:Y:S01]  /*4c50*/  LDCU.64 UR4, c[0x4][0x8] ;  /* 0x01000100ff0477ac */ /* 0x000f220008000a00 */
[----:B-1----:R-:W-:Y:S01]  /*4c60*/  MOV R5, UR9 ;  /* 0x0000000900057c02 */ /* 0x002fe20008000f00 */
[----:B------:R-:W-:Y:S01]  /*4c70*/  IMAD.U32 R4, RZ, RZ, UR8 ;  /* 0x00000008ff047e24 */ /* 0x000fe2000f8e00ff */
[----:B--2---:R-:W-:Y:S01]  /*4c80*/  MOV R7, UR7 ;  /* 0x0000000700077c02 */ /* 0x004fe20008000f00 */
[----:B------:R-:W-:Y:S01]  /*4c90*/  IMAD.U32 R6, RZ, RZ, UR6 ;  /* 0x00000006ff067e24 */ /* 0x000fe2000f8e00ff */
[----:B----4-:R-:W-:Y:S01]  /*4ca0*/  MOV R11, UR5 ;  /* 0x00000005000b7c02 */ /* 0x010fe20008000f00 */
[----:B------:R-:W-:Y:S02]  /*4cb0*/  IMAD.U32 R10, RZ, RZ, UR4 ;  /* 0x00000004ff0a7e24 */ /* 0x000fe4000f8e00ff */
[----:B------:R-:W-:Y:S07]  /*4cc0*/  LEPC R20, `(.L_x_78) ;  /* 0x000000001014794e */ /* 0x000fee0000000000 */
[----:B---3-5:R-:W-:Y:S05]  /*4cd0*/  CALL.ABS.NOINC R2 ;  /* 0x0000000002007343 */ /* 0x028fea0003c00000 */
.L_x_78:
[----:B------:R-:W-:Y:S01]  /*4ce0*/  LOP3.LUT P0, RZ, R109, 0x1b0, RZ, 0xc0, !PT ;  /* 0x000001b06dff7812 */ /* 0x000fe2000780c0ff */
[----:B------:R-:W-:Y:S11]  /*4cf0*/  BSSY.RECONVERGENT B6, `(.L_x_79) ;  /* 0x0000013000067945 */ /* 0x000ff60003800200 */
[----:B------:R-:W-:Y:S01]  /*4d00*/  @!UPT UIADD3 URZ, UPT, UPT, URZ, URZ, URZ ;  /* 0x000000fffffff290 */ /* 0x000fe2000fffe0ff */
[----:B------:R-:W-:Y:S05]  /*4d10*/  @!P0 BRA `(.L_x_80) ;  /* 0x0000000000408947 */ /* 0x000fea0003800000 */
        /* <DEDUP_REMOVED lines=16> */
.L_x_80:
[----:B------:R-:W-:Y:S05]  /*4e20*/  BSYNC.RECONVERGENT B6 ;  /* 0x0000000000067941 */ /* 0x000fea0003800200 */
.L_x_79:
[----:B------:R-:W-:Y:S01]  /*4e30*/  ISETP.NE.U32.AND P3, PT, R86, RZ, PT ;  /* 0x000000ff5600720c */ /* 0x000fe20003f65070 */
[----:B------:R-:W-:Y:S01]  /*4e40*/  UISETP.NE.AND UP1, UPT, UR44, URZ, UPT ;  /* 0x000000ff2c00728c */ /* 0x000fe2000bf25270 */
[----:B------:R-:W-:Y:S02]  /*4e50*/  ISETP.NE.U32.AND P4, PT, R82, RZ, PT ;  /* 0x000000ff5200720c */ /* 0x000fe40003f85070 */
[----:B------:R-:W-:Y:S02]  /*4e60*/  ISETP.NE.AND.EX P3, PT, R87, RZ, PT, P3 ;  /* 0x000000ff5700720c */ /* 0x000fe40003f65330 */
[----:B------:R-:W-:Y:S02]  /*4e70*/  PLOP3.LUT P1, PT, PT, PT, PT, 0x8, 0x80 ;  /* 0x000000000080781c */ /* 0x000fe40003f2e170 */
[----:B------:R-:W-:Y:S02]  /*4e80*/  PLOP3.LUT P0, PT, PT, PT, UP1, 0x80, 0x8 ;  /* 0x000000000008781c */ /* 0x000fe40003f0f018 */
[----:B------:R-:W-:Y:S02]  /*4e90*/  ISETP.NE.AND.EX P4, PT, R83, RZ, PT, P4 ;  /* 0x000000ff5300720c */ /* 0x000fe40003f85340 */
[----:B------:R-:W1:Y:S09]  /*4ea0*/  @UP1 LDCU.64 UR4, c[0x0][0x888] ;  /* 0x00011100ff0417ac */ /* 0x000e720008000a00 */
[----:B------:R-:W-:Y:S01]  /*4eb0*/  @P0 PLOP3.LUT P1, PT, P3, PT, PT, 0x80, 0x8 ;  /* 0x000000000008081c */ /* 0x000fe20001f2f070 */
[----:B-1----:R-:W-:Y:S04]  /*4ec0*/  @UP1 UISETP.NE.U32.AND UP0, UPT, UR4, URZ, UPT ;  /* 0x000000ff0400128c */ /* 0x002fe8000bf05070 */
[----:B------:R-:W-:Y:S04]  /*4ed0*/  @UP1 UISETP.NE.AND.EX UP0, UPT, UR5, URZ, UPT, UP0 ;  /* 0x000000ff0500128c */ /* 0x000fe8000bf05300 */
[----:B------:R-:W-:Y:S01]  /*4ee0*/  @UP1 USEL UR4, URZ, 0xffffffff, UP0 ;  /* 0xffffffffff041887 */ /* 0x000fe20008000000 */
[----:B------:R-:W-:Y:S11]  /*4ef0*/  @!P3 BRA `(.L_x_81) ;  /* 0x00000000002cb947 */ /* 0x000ff60003800000 */
[----:B------:R-:W-:Y:S01]  /*4f00*/  ISETP.NE.U32.AND P2, PT, R84, RZ, PT ;  /* 0x000000ff5400720c */ /* 0x000fe20003f45070 */
[----:B------:R-:W-:Y:S03]  /*4f10*/  IMAD.MOV.U32 R96, RZ, RZ, 0x1 ;  /* 0x00000001ff607424 */ /* 0x000fe600078e00ff */
[----:B------:R-:W-:Y:S11]  /*4f20*/  ISETP.NE.AND.EX P2, PT, R85, RZ, PT, P2 ;  /* 0x000000ff5500720c */ /* 0x000ff60003f45320 */
[----:B------:R-:W-:Y:S02]  /*4f30*/  @!UPT UIADD3 URZ, UPT, UPT, URZ, URZ, URZ ;  /* 0x000000fffffff290 */ /* 0x000fe4000fffe0ff */
[----:B------:R-:W1:Y:S01]  /*4f40*/  @P2 LDC.64 R2, c[0x0][0x888] ;  /* 0x00022200ff022b82 */ /* 0x000e620000000a00 */
[----:B------:R-:W-:Y:S04]  /*4f50*/  @P2 IMAD R0, R86, UR36, RZ ;  /* 0x0000002456002c24 */ /* 0x000fe8000f8e02ff */
[----:B-1----:R-:W-:Y:S04]  /*4f60*/  @P2 IMAD.WIDE R2, R0, 0x4, R2 ;  /* 0x0000000400022825 */ /* 0x002fe800078e0202 */
[----:B------:R-:W-:Y:S01]  /*4f70*/  HFMA2 R0, -RZ, RZ, 0, 5.9604644775390625e-08 ;  /* 0x00000001ff007431 */ /* 0x000fe200000001ff */
[----:B-----5:R1:W5:Y:S04]  /*4f80*/  @P2 LDG.E R49, desc[UR40][R2.64] ;  /* 0x0000002802312981 */ /* 0x020368000c1e1900 */
[----:B------:R-:W-:Y:S01]  /*4f90*/  @!P2 PRMT R96, R0, 0x7610, R96 ;  /* 0x000076100060a816 */ /* 0x000fe20000000060 */
[----:B-1----:R-:W2:Y:S06]  /*4fa0*/  @!P2 LDC R49, c[0x0][0x880] ;  /* 0x00022000ff31ab82 */ /* 0x002eac0000000800 */
.L_x_81:
[----:B------:R-:W-:Y:S05]  /*4fb0*/  @!P4 BRA `(.L_x_82) ;  /* 0x000000000020c947 */ /* 0x000fea0003800000 */
[----:B------:R-:W-:Y:S04]  /*4fc0*/  ISETP.NE.U32.AND P2, PT, R80, RZ, PT ;  /* 0x000000ff5000720c */ /* 0x000fe80003f45070 */
[----:B------:R-:W-:Y:S11]  /*4fd0*/  ISETP.NE.AND.EX P2, PT, R81, RZ, PT, P2 ;  /* 0x000000ff5100720c */ /* 0x000ff60003f45320 */
[----:B------:R-:W-:Y:S02]  /*4fe0*/  @!UPT UIADD3 URZ, UPT, UPT, URZ, URZ, URZ ;  /* 0x000000fffffff290 */ /* 0x000fe4000fffe0ff */
[----:B------:R-:W1:Y:S01]  /*4ff0*/  @P2 LDC.64 R2, c[0x0][0x8a8] ;  /* 0x00022a00ff022b82 */ /* 0x000e620000000a00 */
[----:B------:R-:W-:Y:S04]  /*5000*/  @P2 IMAD R0, R82, UR36, RZ ;  /* 0x0000002452002c24 */ /* 0x000fe8000f8e02ff */
[----:B-1----:R-:W-:Y:S05]  /*5010*/  @P2 IMAD.WIDE R2, R0, 0x4, R2 ;  /* 0x0000000400022825 */ /* 0x002fea00078e0202 */
[----:B-----5:R1:W5:Y:S02]  /*5020*/  @P2 LDG.E R47, desc[UR40][R2.64] ;  /* 0x00000028022f2981 */ /* 0x020364000c1e1900 */
[----:B-1----:R-:W3:Y:S02]  /*5030*/  @!P2 LDC R47, c[0x0][0x8a0] ;  /* 0x00022800ff2fab82 */ /* 0x002ee40000000800 */
.L_x_82:
[----:B--2--5:R-:W-:Y:S01]  /*5040*/  @P0 FSETP.NEU.AND P4, PT, R49, RZ, PT ;  /* 0x000000ff3100020b */ /* 0x024fe20003f8d000 */
[----:B------:R-:W-:Y:S01]  /*5050*/  IMAD.U32 R0, RZ, RZ, UR4 ;  /* 0x00000004ff007e24 */ /* 0x000fe2000f8e00ff */
[----:B------:R-:W-:Y:S01]  /*5060*/  @P0 LOP3.LUT P2, RZ, R96, 0xff, RZ, 0xc0, !PT ;  /* 0x000000ff60ff0812 */ /* 0x000fe2000784c0ff */
[----:B------:R-:W-:Y:S01]  /*5070*/  BSSY B1, `(.L_x_83) ;  /* 0x0000039000017945 */ /* 0x000fe20003800000 */
[----:B------:R-:W-:Y:S02]  /*5080*/  @P0 SEL R9, RZ, 0xffffffff, P4 ;  /* 0xffffffffff090807 */ /* 0x000fe40002000000 */
[----:B------:R-:W-:Y:S02]  /*5090*/  CS2R R54, SRZ ;  /* 0x0000000000367805 */ /* 0x000fe4000001ff00 */
[----:B------:R-:W-:Y:S02]  /*50a0*/  LEA R92, R44, UR43, 0x3 ;  /* 0x0000002b2c5c7c11 */ /* 0x000fe4000f8e18ff */
[----:B------:R-:W-:Y:S02]  /*50b0*/  CS2R R52, SRZ ;  /* 0x0000000000347805 */ /* 0x000fe4000001ff00 */
[----:B------:R-:W-:Y:S02]  /*50c0*/  @P1 SEL R9, R0, R9, !P2 ;  /* 0x0000000900091207 */ /* 0x000fe40005000000 */
[----:B------:R-:W-:Y:S02]  /*50d0*/  CS2R R58, SRZ ;  /* 0x00000000003a7805 */ /* 0x000fe4000001ff00 */
[----:B------:R-:W-:Y:S02]  /*50e0*/  SHF.L.U32 R7, R108, 0x1f, RZ ;  /* 0x0000001f6c077819 */ /* 0x000fe400000006ff */
[----:B------:R-:W-:Y:S02]  /*50f0*/  CS2R R56, SRZ ;  /* 0x0000000000387805 */ /* 0x000fe4000001ff00 */
[----:B------:R-:W-:Y:S02]  /*5100*/  @P0 LOP3.LUT R9, R9, 0x1, RZ, 0xc0, !PT ;  /* 0x0000000109090812 */ /* 0x000fe400078ec0ff */
[C---:B------:R-:W-:Y:S02]  /*5110*/  LEA.HI R5, R44.reuse, R44, RZ, 0x1 ;  /* 0x0000002c2c057211 */ /* 0x040fe400078f08ff */
[----:B------:R-:W-:Y:S02]  /*5120*/  ISETP.NE.U32.OR P1, PT, R9, 0x1, !P0 ;  /* 0x000000010900780c */ /* 0x000fe40004725470 */
[----:B------:R-:W-:Y:S01]  /*5130*/  PLOP3.LUT P5, PT, PT, PT, PT, 0x8, 0x80 ;  /* 0x000000000080781c */ /* 0x000fe20003fae170 */
[C---:B------:R-:W-:Y:S01]  /*5140*/  IMAD.SHL.U32 R3, R5.reuse, 0x20, RZ ;  /* 0x0000002005037824 */ /* 0x040fe200078e00ff */
[----:B------:R-:W-:Y:S04]  /*5150*/  LOP3.LUT R5, R5, 0xffe, RZ, 0xc0, !PT ;  /* 0x00000ffe05057812 */ /* 0x000fe800078ec0ff */
[----:B------:R-:W-:Y:S01]  /*5160*/  LOP3.LUT R3, R3, 0xffffffc0, RZ, 0xc0, !PT ;  /* 0xffffffc003037812 */ /* 0x000fe200078ec0ff */
[----:B------:R-:W-:Y:S04]  /*5170*/  IMAD.IADD R32, R44, 0x1, -R5 ;  /* 0x000000012c207824 */ /* 0x000fe800078e0a05 */
[----:B------:R-:W-:Y:S01]  /*5180*/  @P1 SHF.L.U32 R2, R106, 0x1f, RZ ;  /* 0x0000001f6a021819 */ /* 0x000fe200000006ff */
[----:B------:R-:W-:Y:S03]  /*5190*/  IMAD.IADD R3, R46, 0x1, R3 ;  /* 0x000000012e037824 */ /* 0x000fe600078e0203 */
[----:B------:R-:W1:Y:S01]  /*51a0*/  @P1 SYNCS.PHASECHK.TRANS64.TRYWAIT P0, [UR43+0x30], R2 ;  /* 0x00003002ff0015a7 */ /* 0x000e62000800112b */
[----:B------:R-:W-:Y:S01]  /*51b0*/  IMAD R32, R32, 0x100000, R3 ;  /* 0x0010000020207824 */ /* 0x000fe200078e0203 */
[----:B------:R2:W4:Y:S01]  /*51c0*/  SYNCS.PHASECHK.TRANS64.TRYWAIT P4, [R92+URZ+0x70], R7 ;  /* 0x000070075c0075a7 */ /* 0x00052200080811ff */
[----:B-1----:R-:W-:Y:S01]  /*51d0*/  @P1 PLOP3.LUT P5, PT, P0, PT, PT, 0x8, 0x80 ;  /* 0x000000000080181c */ /* 0x002fe200007ae170 */
[----:B------:R-:W-:Y:S01]  /*51e0*/  @!UPT UIADD3 URZ, UPT, UPT, URZ, URZ, URZ ;  /* 0x000000fffffff290 */ /* 0x000fe2000fffe0ff */
[----:B--2---:R-:W-:Y:S11]  /*51f0*/  @!P1 BRA `(.L_x_84) ;  /* 0x0000000000809947 */ /* 0x004ff60003800000 */
[----:B------:R-:W-:Y:S01]  /*5200*/  ISETP.NE.U32.AND P0, PT, RZ, UR38, PT ;  /* 0x00000026ff007c0c */ /* 0x000fe2000bf05070 */
[----:B------:R-:W-:Y:S01]  /*5210*/  BSSY B0, `(.L_x_85) ;  /* 0x0000012000007945 */ /* 0x000fe20003800000 */
[----:B------:R-:W-:Y:S02]  /*5220*/  FSETP.NEU.AND P2, PT, R49, RZ, PT ;  /* 0x000000ff3100720b */ /* 0x000fe40003f4d000 */
[----:B------:R-:W-:Y:S02]  /*5230*/  CS2R R58, SRZ ;  /* 0x00000000003a7805 */ /* 0x000fe4000001ff00 */
[----:B------:R-:W-:Y:S02]  /*5240*/  ISETP.NE.AND.EX P0, PT, RZ, UR39, PT, P0 ;  /* 0x00000027ff007c0c */ /* 0x000fe4000bf05300 */
[----:B------:R-:W-:Y:S02]  /*5250*/  CS2R R56, SRZ ;  /* 0x0000000000387805 */ /* 0x000fe4000001ff00 */
[----:B------:R-:W-:Y:S02]  /*5260*/  LOP3.LUT P1, RZ, R96, 0xff, RZ, 0xc0, !PT ;  /* 0x000000ff60ff7812 */ /* 0x000fe4000782c0ff */
[----:B------:R-:W-:Y:S02]  /*5270*/  CS2R R54, SRZ ;  /* 0x0000000000367805 */ /* 0x000fe4000001ff00 */
[----:B------:R-:W-:Y:S02]  /*5280*/  SEL R0, RZ, 0xffffffff, P2 ;  /* 0xffffffffff007807 */ /* 0x000fe40001000000 */
[----:B------:R-:W-:Y:S02]  /*5290*/  CS2R R52, SRZ ;  /* 0x0000000000347805 */ /* 0x000fe4000001ff00 */
[----:B------:R-:W-:Y:S04]  /*52a0*/  SEL R3, RZ, 0xffffffff, P0 ;  /* 0xffffffffff037807 */ /* 0x000fe80000000000 */
[----:B------:R-:W-:Y:S04]  /*52b0*/  @P3 SEL R0, R3, R0, !P1 ;  /* 0x0000000003003207 */ /* 0x000fe80004800000 */
[----:B------:R-:W-:Y:S04]  /*52c0*/  LOP3.LUT R0, R0, 0x1, RZ, 0xc0, !PT ;  /* 0x0000000100007812 */ /* 0x000fe800078ec0ff */
[----:B------:R-:W-:Y:S01]  /*52d0*/  ISETP.NE.U32.AND P0, PT, R0, 0x1, PT ;  /* 0x000000010000780c */ /* 0x000fe20003f05070 */
[----:B------:R-:W-:Y:S01]  /*52e0*/  @!UPT UIADD3 URZ, UPT, UPT, URZ, URZ, URZ ;  /* 0x000000fffffff290 */ /* 0x000fe2000fffe0ff */
[----:B------:R-:W-:Y:S11]  /*52f0*/  @!P5 BRA `(.L_x_86) ;  /* 0x00000000000cd947 */ /* 0x000ff60003800000 */
[----:B------:R-:W-:Y:S04]  /*5300*/  SHF.L.U32 R3, R106, 0x1f, RZ ;  /* 0x0000001f6a037819 */ /* 0x000fe800000006ff */
[----:B------:R-:W1:Y:S02]  /*5310*/  SYNCS.PHASECHK.TRANS64.TRYWAIT P1, [UR43+0x30], R3 ;  /* 0x00003003ff0075a7 */ /* 0x000e64000802112b */
[----:B-1----:R-:W-:Y:S05]  /*5320*/  @!P1 BRA `(.L_x_87) ;  /* 0x00000014003c9947 */ /* 0x002fea0003800000 */
.L_x_86:
[----:B------:R-:W-:Y:S05]  /*5330*/  BSYNC B0 ;  /* 0x0000000000007941 */ /* 0x000fea0003800000 */
.L_x_85:
[----:B------:R2:W1:Y:S01]  /*5340*/  @P0 LDS.128 R56, [R103+UR43+0x200] ;  /* 0x0002002b67380984 */ /* 0x0004620008000c00 */
[----:B------:R-:W-:Y:S01]  /*5350*/  UIADD3 UR4, UPT, UPT, UR43, 0x38, URZ ;  /* 0x000000382b047890 */ /* 0x000fe2000fffe0ff */
[----:B------:R-:W-:Y:S02]  /*5360*/  LOP3.LUT R106, R106, 0x1, RZ, 0x3c, !PT ;  /* 0x000000016a6a7812 */ /* 0x000fe400078e3cff */
[----:B------:R2:W1:Y:S01]  /*5370*/  @P0 LDS.128 R52, [R102+0x10] ;  /* 0x0000100066340984 */ /* 0x0004620000000c00 */
[----:B------:R-:W-:Y:S01]  /*5380*/  UPRMT UR4, UR37, 0x654, UR4 ;  /* 0x0000065425047896 */ /* 0x000fe20008000004 */
[----:B------:R-:W-:Y:S01]  /*5390*/  @!PT LDS RZ, [RZ] ;  /* 0x00000000fffff984 */ /* 0x000fe20000000800 */
[----:B------:R-:W-:Y:S01]  /*53a0*/  @!PT LDS RZ, [RZ] ;  /* 0x00000000fffff984 */ /* 0x000fe20000000800 */
[----:B------:R-:W-:Y:S01]  /*53b0*/  @!PT LDS RZ, [RZ] ;  /* 0x00000000fffff984 */ /* 0x000fe20000000800 */
[----:B------:R-:W-:Y:S01]  /*53c0*/  @!PT LDS RZ, [RZ] ;  /* 0x00000000fffff984 */ /* 0x000fe20000000800 */
[----:B------:R5:W-:Y:S06]  /*53d0*/  MEMBAR.ALL.CTA ;  /* 0x0000000000007992 */ /* 0x000bec0000008000 */
[----:B-----5:R-:W5:Y:S02]  /*53e0*/  FENCE.VIEW.ASYNC.S ;  /* 0x00000000000073c6 */ /* 0x020f640000000000 */
[----:B-----5:R-:W-:Y:S03]  /*53f0*/  SYNCS.ARRIVE.TRANS64.RED.A1T0 RZ, [UR4], RZ ;  /* 0x000000ffffff79a7 */ /* 0x020fe60008100404 */
.L_x_84:
[----:B------:R-:W-:Y:S05]  /*5400*/  BSYNC B1 ;  /* 0x0000000000017941 */ /* 0x000fea0003800000 */
.L_x_83:
[----:B-1----:R-:W-:Y:S04]  /*5410*/  SHF.R.U32.HI R3, RZ, 0x15, R32 ;  /* 0x00000015ff037819 */ /* 0x002fe80000011620 */
[----:B------:R-:W-:Y:S01]  /*5420*/  LOP3.LUT P0, RZ, R3, 0x3, R104, 0x48, !PT ;  /* 0x0000000303ff7812 */ /* 0x000fe20007804868 */
[----:B------:R-:W-:Y:S01]  /*5430*/  @!UPT UIADD3 URZ, UPT, UPT, URZ, URZ, URZ ;  /* 0x000000fffffff290 */ /* 0x000fe2000fffe0ff */
[----:B----4-:R-:W-:Y:S11]  /*5440*/  @P4 BRA `(.L_x_88) ;  /* 0x0000000000084947 */ /* 0x010ff60003800000 */
[----:B------:R-:W1:Y:S02]  /*5450*/  SYNCS.PHASECHK.TRANS64.TRYWAIT P1, [R92+URZ+0x70], R7 ;  /* 0x000070075c0075a7 */ /* 0x000e6400080211ff */
[----:B-1----:R-:W-:Y:S05]  /*5460*/  @!P1 BRA `(.L_x_89) ;  /* 0x0000001400049947 */ /* 0x002fea0003800000 */
.L_x_88:
[----:B------:R-:W-:Y:S05]  /*5470*/  @!P0 BRA `(.L_x_90) ;  /* 0x0000000000408947 */ /* 0x000fea0003800000 */
[----:B------:R-:W4:Y:S01]  /*5480*/  LDCU.64 UR8, c[0x4][0x70] ;  /* 0x01000e00ff0877ac */ /* 0x000f220008000a00 */
[----:B------:R-:W-:Y:S01]  /*5490*/  MOV R3, 0x0 ;  /* 0x0000000000037802 */ /* 0x000fe20000000f00 */
[----:B------:R-:W-:Y:S02]  /*54a0*/  HFMA2 R12, -RZ, RZ, 0, 5.9604644775390625e-08 ;  /* 0x00000001ff0c7431 */ /* 0x000fe400000001ff */
[----:B------:R-:W-:Y:S02]  /*54b0*/  IMAD.MOV.U32 R8, RZ, RZ, 0x192 ;  /* 0x00000192ff087424 */ /* 0x000fe400078e00ff */
[----:B------:R-:W-:Y:S01]  /*54c0*/  IMAD.MOV.U32 R13, RZ, RZ, RZ ;  /* 0x000000ffff0d7224 */ /* 0x000fe200078e00ff */
[----:B------:R-:W1:Y:S01]  /*54d0*/  LDCU.64 UR6, c[0x4][0x78] ;  /* 0x01000f00ff0677ac */ /* 0x000e620008000a00 */
[----:B------:R-:W2:Y:S01]  /*54e0*/  LDC.64 R2, c[0x4][R3] ;  /* 0x0100000003027b82 */ /* 0x000ea20000000a00 */
[----:B------:R-:W5:Y:S01]  /*54f0*/  LDCU.64 UR4, c[0x4][0x10] ;  /* 0x01000200ff0477ac */ /* 0x000f620008000a00 */
[----:B----4-:R-:W-:Y:S01]  /*5500*/  MOV R5, UR9 ;  /* 0x0000000900057c02 */ /* 0x010fe20008000f00 */
[----:B------:R-:W-:Y:S01]  /*5510*/  IMAD.U32 R4, RZ, RZ, UR8 ;  /* 0x00000008ff047e24 */ /* 0x000fe2000f8e00ff */
[----:B-1----:R-:W-:Y:S01]  /*5520*/  MOV R7, UR7 ;  /* 0x0000000700077c02 */ /* 0x002fe20008000f00 */
[----:B------:R-:W-:Y:S01]  /*5530*/  IMAD.U32 R6, RZ, RZ, UR6 ;  /* 0x00000006ff067e24 */ /* 0x000fe2000f8e00ff */
[----:B-----5:R-:W-:Y:S01]  /*5540*/  MOV R11, UR5 ;  /* 0x00000005000b7c02 */ /* 0x020fe20008000f00 */
[----:B------:R-:W-:Y:S02]  /*5550*/  IMAD.U32 R10, RZ, RZ, UR4 ;  /* 0x00000004ff0a7e24 */ /* 0x000fe4000f8e00ff */
[----:B------:R-:W-:Y:S07]  /*5560*/  LEPC R20, `(.L_x_90) ;  /* 0x000000001014794e */ /* 0x000fee0000000000 */
[----:B--23--:R-:W-:Y:S05]  /*5570*/  CALL.ABS.NOINC R2 ;  /* 0x0000000002007343 */ /* 0x00cfea0003c00000 */
.L_x_90:
[----:B------:R-:W-:Y:S01]  /*5580*/  LOP3.LUT P0, RZ, R101, 0x60, RZ, 0xc0, !PT ;  /* 0x0000006065ff7812 */ /* 0x000fe2000780c0ff */
[----:B------:R-:W-:Y:S05]  /*5590*/  WARPSYNC.ALL ;  /* 0x0000000000007948 */ /* 0x000fea0003800000 */
[----:B------:R-:W-:Y:S01]  /*55a0*/  R2UR UR4, R32 ;  /* 0x00000000200472ca */ /* 0x000fe200000e0000 */
[----:B------:R-:W-:Y:S01]  /*55b0*/  BSSY.RECONVERGENT B0, `(.L_x_91) ;  /* 0x00000a0000007945 */ /* 0x000fe20003800200 */
[-C--:B------:R-:W-:Y:S02]  /*55c0*/  F2FP.F16.E5M2.UNPACK_B R50, R56.reuse ;  /* 0x00000038ff32723e */ /* 0x080fe400020004ff */
[----:B------:R-:W-:Y:S02]  /*55d0*/  F2FP.F16.E5M2.UNPACK_B R63, R56.H1 ;  /* 0x00000038ff3f723e */ /* 0x000fe400030004ff */
[-C--:B------:R-:W-:Y:S01]  /*55e0*/  F2FP.F16.E5M2.UNPACK_B R56, R57.reuse ;  /* 0x00000039ff38723e */ /* 0x080fe200020004ff */
[--C-:B------:R-:W-:Y:S01]  /*55f0*/  HADD2.F32 R48, -RZ, R50.reuse.H0_H0 ;  /* 0x20000032ff307230 */ /* 0x100fe20000004100 */
[----:B------:R-:W-:Y:S01]  /*5600*/  F2FP.F16.E5M2.UNPACK_B R57, R57.H1 ;  /* 0x00000039ff39723e */ /* 0x000fe200030004ff */
[----:B------:R-:W-:Y:S01]  /*5610*/  HADD2.F32 R50, -RZ, R50.H1_H1 ;  /* 0x30000032ff327230 */ /* 0x000fe20000004100 */
[-C--:B------:R-:W-:Y:S01]  /*5620*/  F2FP.F16.E5M2.UNPACK_B R66, R52.reuse ;  /* 0x00000034ff42723e */ /* 0x080fe200020004ff */
[--C-:B------:R-:W-:Y:S01]  /*5630*/  HADD2.F32 R51, -RZ, R63.reuse.H0_H0 ;  /* 0x2000003fff337230 */ /* 0x100fe20000004100 */
[----:B------:R-:W-:Y:S01]  /*5640*/  F2FP.F16.E5M2.UNPACK_B R68, R52.H1 ;  /* 0x00000034ff44723e */ /* 0x000fe200030004ff */
[----:B-1----:R-:W-:Y:S01]  /*5650*/  LDTM.16dp32bit_t0_t15.x32 R4, tmem[UR4] ;  /* 0x00000004000479ee */ /* 0x002fe20008a80000 */
[----:B------:R-:W3:Y:S01]  /*5660*/  LDTM.16dp32bit_t16_t31.x32 R4, tmem[UR4+0x20] ;  /* 0x00002004000479ee */ /* 0x000ee20008aa0000 */
[----:B------:R-:W-:Y:S01]  /*5670*/  NOP ;  /* 0x0000000000007918 */ /* 0x000fe20000000000 */
[----:B------:R-:W-:Y:S01]  /*5680*/  R2UR UR5, R92 ;  /* 0x000000005c0572ca */ /* 0x000fe200000e0000 */
[--C-:B------:R-:W-:Y:S01]  /*5690*/  HADD2.F32 R65, -RZ, R66.reuse.H0_H0 ;  /* 0x20000042ff417230 */ /* 0x100fe20000004100 */
[----:B------:R-:W-:Y:S01]  /*56a0*/  F2FP.F16.E5M2.UNPACK_B R61, R58 ;  /* 0x0000003aff3d723e */ /* 0x000fe200020004ff */
[----:B------:R-:W-:Y:S01]  /*56b0*/  HADD2.F32 R67, -RZ, R66.H1_H1 ;  /* 0x30000042ff437230 */ /* 0x000fe20000004100 */
[-C--:B------:R-:W-:Y:S01]  /*56c0*/  F2FP.F16.E5M2.UNPACK_B R70, R53.reuse ;  /* 0x00000035ff46723e */ /* 0x080fe200020004ff */
[----:B------:R-:W-:Y:S01]  /*56d0*/  HADD2.F32 R52, -RZ, R63.H1_H1 ;  /* 0x3000003fff347230 */ /* 0x000fe20000004100 */
[----:B------:R-:W-:Y:S01]  /*56e0*/  F2FP.F16.E5M2.UNPACK_B R72, R53.H1 ;  /* 0x00000035ff48723e */ /* 0x000fe200030004ff */
[----:B------:R-:W-:Y:S01]  /*56f0*/  HADD2.F32 R53, -RZ, R56.H0_H0 ;  /* 0x20000038ff357230 */ /* 0x000fe20000004100 */
[-C--:B------:R-:W-:Y:S01]  /*5700*/  F2FP.F16.E5M2.UNPACK_B R74, R54.reuse ;  /* 0x00000036ff4a723e */ /* 0x080fe200020004ff */
[----:B------:R-:W-:Y:S01]  /*5710*/  HADD2.F32 R69, -RZ, R70.H0_H0 ;  /* 0x20000046ff457230 */ /* 0x000fe20000004100 */
[----:B------:R-:W-:Y:S01]  /*5720*/  F2FP.F16.E5M2.UNPACK_B R76, R54.H1 ;  /* 0x00000036ff4c723e */ /* 0x000fe200030004ff */
[----:B------:R-:W-:Y:S01]  /*5730*/  HADD2.F32 R54, -RZ, R56.H1_H1 ;  /* 0x30000038ff367230 */ /* 0x000fe20000004100 */
[----:B------:R-:W-:Y:S01]  /*5740*/  F2FP.F16.E5M2.UNPACK_B R60, R58.H1 ;  /* 0x0000003aff3c723e */ /* 0x000fe200030004ff */
[----:B------:R-:W-:Y:S01]  /*5750*/  UIADD3 UR5, UPT, UPT, UR5, 0x90, URZ ;  /* 0x0000009005057890 */ /* 0x000fe2000fffe0ff */
[----:B------:R-:W-:Y:S01]  /*5760*/  HADD2.F32 R58, -RZ, R61.H1_H1 ;  /* 0x3000003dff3a7230 */ /* 0x000fe20000004100 */
[----:B------:R-:W-:Y:S01]  /*5770*/  F2FP.F16.E5M2.UNPACK_B R77, R55 ;  /* 0x00000037ff4d723e */ /* 0x000fe200020004ff */
[----:B------:R-:W-:Y:S01]  /*5780*/  HADD2.F32 R70, -RZ, R70.H1_H1 ;  /* 0x30000046ff467230 */ /* 0x000fe20000004100 */
[----:B------:R-:W-:Y:S01]  /*5790*/  UPRMT UR5, UR37, 0x654, UR5 ;  /* 0x0000065425057896 */ /* 0x000fe20008000005 */
[--C-:B------:R-:W-:Y:S01]  /*57a0*/  HADD2.F32 R73, -RZ, R74.reuse.H0_H0 ;  /* 0x2000004aff497230 */ /* 0x100fe20000004100 */
[----:B------:R-:W-:Y:S01]  /*57b0*/  F2FP.F16.E5M2.UNPACK_B R62, R59 ;  /* 0x0000003bff3e723e */ /* 0x000fe200020004ff */
[----:B------:R-:W-:Y:S01]  /*57c0*/  HADD2.F32 R74, -RZ, R74.H1_H1 ;  /* 0x3000004aff4a7230 */ /* 0x000fe20000004100 */
[----:B------:R-:W-:Y:S01]  /*57d0*/  F2FP.F16.E5M2.UNPACK_B R78, R55.H1 ;  /* 0x00000037ff4e723e */ /* 0x000fe200030004ff */
[C---:B---3--:R-:W-:Y:S01]  /*57e0*/  FMUL R4, R47.reuse, R4 ;  /* 0x000000042f047220 */ /* 0x048fe20000400000 */
[C---:B------:R-:W-:Y:S01]  /*57f0*/  FMUL R5, R47.reuse, R5 ;  /* 0x000000052f057220 */ /* 0x040fe20000400000 */
[C---:B------:R-:W-:Y:S01]  /*5800*/  FMUL R8, R47.reuse, R8 ;  /* 0x000000082f087220 */ /* 0x040fe20000400000 */
[----:B------:R-:W-:Y:S01]  /*5810*/  FMUL R9, R47, R9 ;  /* 0x000000092f097220 */ /* 0x000fe20000400000 */
[----:B------:R-:W-:Y:S01]  /*5820*/  SYNCS.ARRIVE.TRANS64.RED.A1T0 RZ, [UR5], RZ ;  /* 0x000000ffffff79a7 */ /* 0x000fe20008100405 */
[C---:B------:R-:W-:Y:S01]  /*5830*/  FFMA R4, R49.reuse, R48, R4 ;  /* 0x0000003031047223 */ /* 0x040fe20000000004 */
[----:B------:R-:W-:Y:S01]  /*5840*/  FFMA R5, R49, R50, R5 ;  /* 0x0000003231057223 */ /* 0x000fe20000000005 */
[C---:B------:R-:W-:Y:S01]  /*5850*/  FMUL R12, R47.reuse, R12 ;  /* 0x0000000c2f0c7220 */ /* 0x040fe20000400000 */
        /* <DEDUP_REMOVED lines=9> */
[----:B------:R-:W-:Y:S02]  /*58f0*/  HADD2.F32 R48, -RZ, R77.H1_H1 ;  /* 0x3000004dff307230 */ /* 0x000fe40000004100 */
[C---:B------:R-:W-:Y:S01]  /*5900*/  FMUL R28, R47.reuse, R32 ;  /* 0x000000202f1c7220 */ /* 0x040fe20000400000 */
[C---:B------:R-:W-:Y:S01]  /*5910*/  FMUL R29, R47.reuse, R33 ;  /* 0x000000212f1d7220 */ /* 0x040fe20000400000 */
[C---:B------:R-:W-:Y:S01]  /*5920*/  FMUL R6, R47.reuse, R6 ;  /* 0x000000062f067220 */ /* 0x040fe20000400000 */
[C---:B------:R-:W-:Y:S01]  /*5930*/  FMUL R7, R47.reuse, R7 ;  /* 0x000000072f077220 */ /* 0x040fe20000400000 */
[--C-:B------:R-:W-:Y:S02]  /*5940*/  HADD2.F32 R55, -RZ, R57.reuse.H0_H0 ;  /* 0x20000039ff377230 */ /* 0x100fe40000004100 */
[----:B------:R-:W-:Y:S01]  /*5950*/  FMUL R10, R47, R10 ;  /* 0x0000000a2f0a7220 */ /* 0x000fe20000400000 */
[C---:B------:R-:W-:Y:S01]  /*5960*/  FFMA R6, R49.reuse, R51, R6 ;  /* 0x0000003331067223 */ /* 0x040fe20000000006 */
[----:B------:R-:W-:Y:S02]  /*5970*/  HADD2.F32 R56, -RZ, R57.H1_H1 ;  /* 0x30000039ff387230 */ /* 0x000fe40000004100 */
[C---:B------:R-:W-:Y:S01]  /*5980*/  FFMA R7, R49.reuse, R52, R7 ;  /* 0x0000003431077223 */ /* 0x040fe20000000007 */
[C---:B------:R-:W-:Y:S01]  /*5990*/  FFMA R8, R49.reuse, R53, R8 ;  /* 0x0000003531087223 */ /* 0x040fe20000000008 */
[C---:B------:R-:W-:Y:S01]  /*59a0*/  FFMA R9, R49.reuse, R54, R9 ;  /* 0x0000003631097223 */ /* 0x040fe20000000009 */
[----:B------:R-:W-:Y:S02]  /*59b0*/  HADD2.F32 R57, -RZ, R61.H0_H0 ;  /* 0x2000003dff397230 */ /* 0x000fe40000004100 */
[----:B------:R-:W-:Y:S01]  /*59c0*/  FFMA R10, R49, R55, R10 ;  /* 0x00000037310a7223 */ /* 0x000fe2000000000a */
[----:B------:R-:W-:Y:S01]  /*59d0*/  F2FP.SATFINITE.E5M2.F32.PACK_AB_MERGE_C R92, R7, R6, RZ ;  /* 0x00000006075c723e */ /* 0x000fe200048060ff */
[----:B------:R-:W-:Y:S02]  /*59e0*/  HADD2.F32 R61, -RZ, R62.H0_H0 ;  /* 0x2000003eff3d7230 */ /* 0x000fe40000004100 */
[----:B------:R-:W-:Y:S01]  /*59f0*/  FMUL R11, R47, R11 ;  /* 0x0000000b2f0b7220 */ /* 0x000fe20000400000 */
[----:B------:R-:W-:Y:S01]  /*5a00*/  F2FP.F16.E5M2.UNPACK_B R64, R59.H1 ;  /* 0x0000003bff40723e */ /* 0x000fe200030004ff */
[----:B------:R-:W-:Y:S01]  /*5a10*/  HADD2.F32 R59, -RZ, R60.H0_H0 ;  /* 0x2000003cff3b7230 */ /* 0x000fe20000004100 */
[----:B------:R-:W-:Y:S01]  /*5a20*/  F2FP.SATFINITE.E5M2.F32.PACK_AB_MERGE_C R92, R5, R4, R92 ;  /* 0x00000004055c723e */ /* 0x000fe2000480605c */
[C---:B------:R-:W-:Y:S01]  /*5a30*/  FFMA R11, R49.reuse, R56, R11 ;  /* 0x00000038310b7223 */ /* 0x040fe2000000000b */
[C---:B------:R-:W-:Y:S01]  /*5a40*/  FFMA R12, R49.reuse, R57, R12 ;  /* 0x00000039310c7223 */ /* 0x040fe2000000000c */
[----:B------:R-:W-:Y:S01]  /*5a50*/  FFMA R13, R49, R58, R13 ;  /* 0x0000003a310d7223 */ /* 0x000fe2000000000d */
[----:B------:R-:W-:Y:S02]  /*5a60*/  HADD2.F32 R62, -RZ, R62.H1_H1 ;  /* 0x3000003eff3e7230 */ /* 0x000fe40000004100 */
[----:B------:R-:W-:Y:S01]  /*5a70*/  FMUL R14, R47, R14 ;  /* 0x0000000e2f0e7220 */ /* 0x000fe20000400000 */
[----:B------:R-:W-:Y:S01]  /*5a80*/  HADD2.F32 R60, -RZ, R60.H1_H1 ;  /* 0x3000003cff3c7230 */ /* 0x000fe20000004100 */
[----:B------:R-:W-:Y:S01]  /*5a90*/  F2FP.SATFINITE.E5M2.F32.PACK_AB_MERGE_C R93, R11, R10, RZ ;  /* 0x0000000a0b5d723e */ /* 0x000fe200048060ff */
[----:B------:R-:W-:Y:S02]  /*5aa0*/  HADD2.F32 R51, -RZ, R77.H0_H0 ;  /* 0x2000004dff337230 */ /* 0x000fe40000004100 */
[----:B------:R-:W-:Y:S01]  /*5ab0*/  FFMA R14, R49, R59, R14 ;  /* 0x0000003b310e7223 */ /* 0x000fe2000000000e */
[----:B------:R-:W-:Y:S01]  /*5ac0*/  FMUL R15, R47, R15 ;  /* 0x0000000f2f0f7220 */ /* 0x000fe20000400000 */
[--C-:B------:R-:W-:Y:S01]  /*5ad0*/  HADD2.F32 R63, -RZ, R64.reuse.H0_H0 ;  /* 0x20000040ff3f7230 */ /* 0x100fe20000004100 */
[----:B------:R-:W-:Y:S01]  /*5ae0*/  F2FP.SATFINITE.E5M2.F32.PACK_AB_MERGE_C R93, R9, R8, R93 ;  /* 0x00000008095d723e */ /* 0x000fe2000480605d */
[----:B------:R-:W-:Y:S02]  /*5af0*/  HADD2.F32 R64, -RZ, R64.H1_H1 ;  /* 0x30000040ff407230 */ /* 0x000fe40000004100 */
[C---:B------:R-:W-:Y:S01]  /*5b00*/  FFMA R15, R49.reuse, R60, R15 ;  /* 0x0000003c310f7223 */ /* 0x040fe2000000000f */
[C---:B------:R-:W-:Y:S01]  /*5b10*/  FFMA R16, R49.reuse, R61, R16 ;  /* 0x0000003d31107223 */ /* 0x040fe20000000010 */
[----:B------:R-:W-:Y:S01]  /*5b20*/  FFMA R17, R49, R62, R17 ;  /* 0x0000003e31117223 */ /* 0x000fe20000000011 */
[C---:B------:R-:W-:Y:S01]  /*5b30*/  FMUL R18, R47.reuse, R18 ;  /* 0x000000122f127220 */ /* 0x040fe20000400000 */
[C---:B------:R-:W-:Y:S01]  /*5b40*/  FMUL R19, R47.reuse, R19 ;  /* 0x000000132f137220 */ /* 0x040fe20000400000 */
[--C-:B------:R-:W-:Y:S02]  /*5b50*/  HADD2.F32 R66, -RZ, R68.reuse.H0_H0 ;  /* 0x20000044ff427230 */ /* 0x100fe40000004100 */
[----:B------:R-:W-:Y:S01]  /*5b60*/  FMUL R3, R47, R22 ;  /* 0x000000162f037220 */ /* 0x000fe20000400000 */
[C---:B------:R-:W-:Y:S01]  /*5b70*/  FFMA R18, R49.reuse, R63, R18 ;  /* 0x0000003f31127223 */ /* 0x040fe20000000012 */
[----:B------:R-:W-:Y:S02]  /*5b80*/  HADD2.F32 R68, -RZ, R68.H1_H1 ;  /* 0x30000044ff447230 */ /* 0x000fe40000004100 */
[----:B------:R-:W-:Y:S01]  /*5b90*/  FFMA R19, R49, R64, R19 ;  /* 0x0000004031137223 */ /* 0x000fe20000000013 */
[----:B------:R-:W-:Y:S01]  /*5ba0*/  FMUL R23, R47, R23 ;  /* 0x000000172f177220 */ /* 0x000fe20000400000 */
[C---:B------:R-:W-:Y:S01]  /*5bb0*/  FFMA R0, R49.reuse, R65, R0 ;  /* 0x0000004131007223 */ /* 0x040fe20000000000 */
[C---:B------:R-:W-:Y:S01]  /*5bc0*/  FFMA R2, R49.reuse, R67, R2 ;  /* 0x0000004331027223 */ /* 0x040fe20000000002 */
[--C-:B------:R-:W-:Y:S02]  /*5bd0*/  HADD2.F32 R71, -RZ, R72.reuse.H0_H0 ;  /* 0x20000048ff477230 */ /* 0x100fe40000004100 */
[----:B------:R-:W-:Y:S01]  /*5be0*/  FFMA R3, R49, R66, R3 ;  /* 0x0000004231037223 */ /* 0x000fe20000000003 */
[----:B------:R-:W-:Y:S02]  /*5bf0*/  HADD2.F32 R72, -RZ, R72.H1_H1 ;  /* 0x30000048ff487230 */ /* 0x000fe40000004100 */
[----:B------:R-:W-:Y:S01]  /*5c00*/  FMUL R22, R47, R26 ;  /* 0x0000001a2f167220 */ /* 0x000fe20000400000 */
        /* <DEDUP_REMOVED lines=18> */
[----:B------:R-:W-:Y:S01]  /*5d30*/  F2FP.SATFINITE.E5M2.F32.PACK_AB_MERGE_C R94, R15, R14, RZ ;  /* 0x0000000e0f5e723e */ /* 0x000fe200048060ff */
[----:B------:R-:W-:Y:S01]  /*5d40*/  FFMA R28, R49, R51, R28 ;  /* 0x00000033311c7223 */ /* 0x000fe2000000001c */
[----:B------:R-:W-:Y:S01]  /*5d50*/  F2FP.SATFINITE.E5M2.F32.PACK_AB_MERGE_C R95, R19, R18, RZ ;  /* 0x00000012135f723e */ /* 0x000fe200048060ff */
[C---:B------:R-:W-:Y:S01]  /*5d60*/  FFMA R29, R49.reuse, R48, R29 ;  /* 0x00000030311d7223 */ /* 0x040fe2000000001d */
[C---:B------:R-:W-:Y:S01]  /*5d70*/  FFMA R30, R49.reuse, R77, R30 ;  /* 0x0000004d311e7223 */ /* 0x040fe2000000001e */
[----:B------:R-:W-:Y:S01]  /*5d80*/  FFMA R35, R49, R50, R35 ;  /* 0x0000003231237223 */ /* 0x000fe20000000023 */
[----:B------:R-:W-:Y:S02]  /*5d90*/  F2FP.SATFINITE.E5M2.F32.PACK_AB_MERGE_C R94, R13, R12, R94 ;  /* 0x0000000c0d5e723e */ /* 0x000fe4000480605e */
[----:B------:R-:W-:Y:S02]  /*5da0*/  F2FP.SATFINITE.E5M2.F32.PACK_AB_MERGE_C R95, R17, R16, R95 ;  /* 0x00000010115f723e */ /* 0x000fe4000480605f */
[----:B------:R-:W-:Y:S02]  /*5db0*/  F2FP.SATFINITE.E5M2.F32.PACK_AB_MERGE_C R113, R23, R3, RZ ;  /* 0x000000031771723e */ /* 0x000fe400048060ff */
[----:B------:R-:W-:Y:S01]  /*5dc0*/  F2FP.SATFINITE.E5M2.F32.PACK_AB_MERGE_C R114, R27, R22, RZ ;  /* 0x000000161b72723e */ /* 0x000fe200048060ff */
[----:B------:R1:W-:Y:S01]  /*5dd0*/  STS.128 [R103+UR43+0x1200], R92 ;  /* 0x0012005c67007988 */ /* 0x0003e20008000c2b */
[----:B------:R-:W-:Y:S02]  /*5de0*/  F2FP.SATFINITE.E5M2.F32.PACK_AB_MERGE_C R116, R31, R26, RZ ;  /* 0x0000001a1f74723e */ /* 0x000fe400048060ff */
[----:B------:R-:W-:Y:S02]  /*5df0*/  F2FP.SATFINITE.E5M2.F32.PACK_AB_MERGE_C R117, R35, R30, RZ ;  /* 0x0000001e2375723e */ /* 0x000fe400048060ff */
[----:B------:R-:W-:Y:S02]  /*5e00*/  F2FP.SATFINITE.E5M2.F32.PACK_AB_MERGE_C R112, R2, R0, R113 ;  /* 0x000000000270723e */ /* 0x000fe40004806071 */
[----:B------:R-:W-:Y:S02]  /*5e10*/  F2FP.SATFINITE.E5M2.F32.PACK_AB_MERGE_C R113, R21, R20, R114 ;  /* 0x000000141571723e */ /* 0x000fe40004806072 */
[----:B------:R-:W-:Y:S02]  /*5e20*/  F2FP.SATFINITE.E5M2.F32.PACK_AB_MERGE_C R114, R25, R24, R116 ;  /* 0x000000181972723e */ /* 0x000fe40004806074 */
[----:B------:R-:W-:Y:S02]  /*5e30*/  F2FP.SATFINITE.E5M2.F32.PACK_AB_MERGE_C R115, R29, R28, R117 ;  /* 0x0000001c1d73723e */ /* 0x000fe40004806075 */
[----:B------:R-:W-:Y:S03]  /*5e40*/  IADD3 R116, PT, PT, R44, 0x1, RZ ;  /* 0x000000012c747810 */ /* 0x000fe60007ffe0ff */
[----:B------:R1:W-:Y:S01]  /*5e50*/  STS.128 [R102+0x1010], R112 ;  /* 0x0010107066007388 */ /* 0x0003e20000000c00 */
[----:B------:R-:W-:Y:S01]  /*5e60*/  @!PT LDS RZ, [RZ] ;  /* 0x00000000fffff984 */ /* 0x000fe20000000800 */
[----:B------:R-:W-:Y:S01]  /*5e70*/  @!PT LDS RZ, [RZ] ;  /* 0x00000000fffff984 */ /* 0x000fe20000000800 */
[----:B------:R-:W-:Y:S01]  /*5e80*/  @!PT LDS RZ, [RZ] ;  /* 0x00000000fffff984 */ /* 0x000fe20000000800 */
[----:B------:R-:W-:Y:S01]  /*5e90*/  @!PT LDS RZ, [RZ] ;  /* 0x00000000fffff984 */ /* 0x000fe20000000800 */
[----:B------:R3:W-:Y:S07]  /*5ea0*/  MEMBAR.ALL.CTA ;  /* 0x0000000000007992 */ /* 0x0007ee0000008000 */
[----:B---3--:R-:W3:Y:S02]  /*5eb0*/  FENCE.VIEW.ASYNC.S ;  /* 0x00000000000073c6 */ /* 0x008ee40000000000 */
[----:B---3--:R-:W-:Y:S06]  /*5ec0*/  BAR.SYNC.DEFER_BLOCKING 0x1, 0x80 ;  /* 0x0042000000007b1d */ /* 0x008fec0000010000 */
[----:B------:R-:W-:Y:S05]  /*5ed0*/  @P0 BRA `(.L_x_92) ;  /* 0x0000000000340947 */ /* 0x000fea0003800000 */
[----:B------:R-:W-:Y:S01]  /*5ee0*/  UIADD3 UR12, UPT, UPT, UR43, 0x1200, URZ ;  /* 0x000012002b0c7890 */ /* 0x000fe2000fffe0ff */
[----:B------:R-:W-:Y:S01]  /*5ef0*/  R2UR UR9, R91 ;  /* 0x000000005b0972ca */ /* 0x000fe200000e0000 */
[----:B------:R-:W-:Y:S01]  /*5f00*/  UIADD3 UR10, UP0, UPT, UR46, 0x680, URZ ;  /* 0x000006802e0a7890 */ /* 0x000fe2000ff1e0ff */
[----:B------:R-:W-:Y:S01]  /*5f10*/  R2UR UR8, R97 ;  /* 0x00000000610872ca */ /* 0x000fe200000e0000 */
[----:B------:R-:W-:Y:S02]  /*5f20*/  UMOV UR7, UR36 ;  /* 0x0000002400077c82 */ /* 0x000fe40008000000 */
[----:B------:R-:W-:Y:S01]  /*5f30*/  IMAD.U32 R109, RZ, RZ, UR12 ;  /* 0x0000000cff6d7e24 */ /* 0x000fe2000f8e00ff */
[----:B------:R-:W-:Y:S04]  /*5f40*/  UIADD3.X UR11, UPT, UPT, URZ, UR47, URZ, UP0, !UPT ;  /* 0x0000002fff0b7290 */ /* 0x000fe800087fe4ff */
[----:B------:R-:W-:Y:S03]  /*5f50*/  R2UR UR4, R109 ;  /* 0x000000006d0472ca */ /* 0x000fe600000e0000 */
[----:B------:R-:W-:Y:S02]  /*5f60*/  USHF.L.U32 UR5, UR9, 0x6, URZ ;  /* 0x0000000609057899 */ /* 0x000fe400080006ff */
[----:B------:R-:W-:Y:S09]  /*5f70*/  USHF.L.U32 UR6, UR8, 0x6, URZ ;  /* 0x0000000608067899 */ /* 0x000ff200080006ff */
[----:B------:R3:W-:Y:S01]  /*5f80*/  UTMASTG.3D [UR4], [UR10] ;  /* 0x000000040a0073b5 */ /* 0x0007e20008010000 */
[----:B------:R0:W-:Y:S01]  /*5f90*/  UTMACMDFLUSH ;  /* 0x00000000000079b7 */ /* 0x0001e20000000000 */
[----:B---3--:R-:W-:Y:S04]  /*5fa0*/  DEPBAR.LE SB0, 0x0 ;  /* 0x000080000000791a */ /* 0x008fe80000000000 */
.L_x_92:
[----:B------:R-:W-:Y:S05]  /*5fb0*/  BSYNC.RECONVERGENT B0 ;  /* 0x0000000000007941 */ /* 0x000fea0003800200 */
.L_x_91:
[----:B------:R-:W-:Y:S01]  /*5fc0*/  BAR.SYNC.DEFER_BLOCKING 0x1, 0x80 ;  /* 0x0042000000007b1d */ /* 0x000fe20000010000 */
[----:B------:R-:W-:Y:S01]  /*5fd0*/  ISETP.NE.AND P2, PT, R110, RZ, PT ;  /* 0x000000ff6e00720c */ /* 0x000fe20003f45270 */
[----:B------:R-:W-:Y:S01]  /*5fe0*/  IMAD.IADD R91, R43, 0x1, R79 ;  /* 0x000000012b5b7824 */ /* 0x000fe200078e024f */
[----:B------:R-:W-:Y:S01]  /*5ff0*/  ISETP.NE.AND P0, PT, R111, 0x2, PT ;  /* 0x000000026f00780c */ /* 0x000fe20003f05270 */
[----:B------:R-:W-:Y:S01]  /*6000*/  IMAD.IADD R97, R45, 0x1, R90 ;  /* 0x000000012d617824 */ /* 0x000fe200078e025a */
[----:B------:R-:W-:Y:S02]  /*6010*/  ISETP.NE.AND P1, PT, R116, 0x4, PT ;  /* 0x000000047400780c */ /* 0x000fe40003f25270 */
[----:B------:R-:W-:Y:S02]  /*6020*/  SEL R0, RZ, 0x1, P0 ;  /* 0x00000001ff007807 */ /* 0x000fe40000000000 */
[----:B------:R-:W-:Y:S02]  /*6030*/  SEL R3, RZ, 0x1, P1 ;  /* 0x00000001ff037807 */ /* 0x000fe40000800000 */
[----:B------:R-:W-:Y:S02]  /*6040*/  LOP3.LUT R107, R107, R0, RZ, 0x3c, !PT ;  /* 0x000000006b6b7212 */ /* 0x000fe400078e3cff */
[----:B------:R-:W-:Y:S02]  /*6050*/  LOP3.LUT R108, R108, R3, RZ, 0x3c, !PT ;  /* 0x000000036c6c7212 */ /* 0x000fe400078e3cff */
[----:B------:R-:W-:Y:S02]  /*6060*/  @P2 R2UR UR36, R105 ;  /* 0x00000000692422ca */ /* 0x000fe400000e0000 */
[----:B------:R-:W-:Y:S02]  /*6070*/  SEL R111, R111, RZ, P0 ;  /* 0x000000ff6f6f7207 */ /* 0x000fe40000000000 */
[----:B------:R-:W-:Y:S01]  /*6080*/  SEL R44, R116, RZ, P1 ;  /* 0x000000ff742c7207 */ /* 0x000fe20000800000 */
[----:B------:R-:W-:Y:S10]  /*6090*/  @P2 BRA `(.L_x_93) ;  /* 0xffffffe400842947 */ /* 0x000ff4000383ffff */
[----:B------:R-:W-:Y:S05]  /*60a0*/  EXIT ;  /* 0x000000000000794d */ /* 0x000fea0003800000 */
.L_x_19:
[----:B--2---:R2:W1:Y:S02]  /*60b0*/  SYNCS.PHASECHK.TRANS64.TRYWAIT P0, [R3+URZ+0xc0], R2 ;  /* 0x0000c002030075a7 */ /* 0x00446400080011ff */
[----:B-1----:R-:W-:Y:S05]  /*60c0*/  @!P0 NANOSLEEP.SYNCS 0x989680 ;  /* 0x009896800000895d */ /* 0x002fea0003900000 */
[----:B------:R-:W1:Y:S02]  /*60d0*/  @!P0 SYNCS.PHASECHK.TRANS64 P0, [R3+URZ+0xc0], R2 ;  /* 0x0000c002030085a7 */ /* 0x000e6400080010ff */
[----:B-1----:R-:W-:Y:S05]  /*60e0*/  @!P0 BRA `(.L_x_19) ;  /* 0xfffffffc00f08947 */ /* 0x002fea000383ffff */
[----:B------:R-:W-:Y:S05]  /*60f0*/  BRA `(.L_x_94) ;  /* 0xffffffb400187947 */ /* 0x000fea000383ffff */
.L_x_22:
[----:B-1----:R-:W-:-:S07]  /*6100*/  MOV R2, UR33 ;  /* 0x0000002100027c02 */ /* 0x002fce0008000f00 */
.L_x_95:
[----:B-1----:R1:W2:Y:S02]  /*6110*/  SYNCS.PHASECHK.TRANS64.TRYWAIT P0, [R2+URZ+0x18], R5 ;  /* 0x00001805020075a7 */ /* 0x0022a400080011ff */
[----:B--2---:R-:W-:Y:S05]  /*6120*/  @!P0 NANOSLEEP.SYNCS 0x989680 ;  /* 0x009896800000895d */ /* 0x004fea0003900000 */
[----:B------:R-:W2:Y:S02]  /*6130*/  @!P0 SYNCS.PHASECHK.TRANS64 P0, [R2+URZ+0x18], R5 ;  /* 0x00001805020085a7 */ /* 0x000ea400080010ff */
[----:B--2---:R-:W-:Y:S05]  /*6140*/  @!P0 BRA `(.L_x_95) ;  /* 0xfffffffc00f08947 */ /* 0x004fea000383ffff */
[----:B------:R-:W-:Y:S05]  /*6150*/  BRA `(.L_x_21) ;  /* 0xffffffb400687947 */ /* 0x000fea000383ffff */
.L_x_28:
[----:B-1----:R-:W-:-:S07]  /*6160*/  MOV R2, UR17 ;  /* 0x0000001100027c02 */ /* 0x002fce0008000f00 */
.L_x_96:
[----:B-1----:R1:W2:Y:S02]  /*6170*/  SYNCS.PHASECHK.TRANS64.TRYWAIT P0, [R2+URZ+0x18], R5 ;  /* 0x00001805020075a7 */ /* 0x0022a400080011ff */
[----:B--2---:R-:W-:Y:S05]  /*6180*/  @!P0 NANOSLEEP.SYNCS 0x989680 ;  /* 0x009896800000895d */ /* 0x004fea0003900000 */
[----:B------:R-:W2:Y:S02]  /*6190*/  @!P0 SYNCS.PHASECHK.TRANS64 P0, [R2+URZ+0x18], R5 ;  /* 0x00001805020085a7 */ /* 0x000ea400080010ff */
[----:B--2---:R-:W-:Y:S05]  /*61a0*/  @!P0 BRA `(.L_x_96) ;  /* 0xfffffffc00f08947 */ /* 0x004fea000383ffff */
[----:B------:R-:W-:Y:S05]  /*61b0*/  BRA `(.L_x_27) ;  /* 0xffffffb8000c7947 */ /* 0x000fea000383ffff */
.L_x_32:
[----:B-1----:R1:W2:Y:S02]  /*61c0*/  SYNCS.PHASECHK.TRANS64.TRYWAIT P0, [R2+URZ+0x50], R3 ;  /* 0x00005003020075a7 */ /* 0x0022a400080011ff */
[----:B--2---:R-:W-:Y:S05]  /*61d0*/  @!P0 NANOSLEEP.SYNCS 0x989680 ;  /* 0x009896800000895d */ /* 0x004fea0003900000 */
[----:B------:R-:W2:Y:S02]  /*61e0*/  @!P0 SYNCS.PHASECHK.TRANS64 P0, [R2+URZ+0x50], R3 ;  /* 0x00005003020085a7 */ /* 0x000ea400080010ff */
[----:B--2---:R-:W-:Y:S05]  /*61f0*/  @!P0 BRA `(.L_x_32) ;  /* 0xfffffffc00f08947 */ /* 0x004fea000383ffff */
[----:B------:R-:W-:Y:S05]  /*6200*/  BRA `(.L_x_97) ;  /* 0xffffffb800987947 */ /* 0x000fea000383ffff */
.L_x_36:
[----:B----4-:R-:W-:-:S07]  /*6210*/  MOV R0, UR5 ;  /* 0x0000000500007c02 */ /* 0x010fce0008000f00 */
.L_x_98:
[----:B-1----:R1:W2:Y:S02]  /*6220*/  SYNCS.PHASECHK.TRANS64.TRYWAIT P0, [R0+URZ], R3 ;  /* 0x00000003000075a7 */ /* 0x0022a400080011ff */
[----:B--2---:R-:W-:Y:S05]  /*6230*/  @!P0 NANOSLEEP.SYNCS 0x989680 ;  /* 0x009896800000895d */ /* 0x004fea0003900000 */
[----:B------:R-:W2:Y:S02]  /*6240*/  @!P0 SYNCS.PHASECHK.TRANS64 P0, [R0+URZ], R3 ;  /* 0x00000003000085a7 */ /* 0x000ea400080010ff */
[----:B--2---:R-:W-:Y:S05]  /*6250*/  @!P0 BRA `(.L_x_98) ;  /* 0xfffffffc00f08947 */ /* 0x004fea000383ffff */
[----:B------:R-:W-:Y:S05]  /*6260*/  BRA `(.L_x_99) ;  /* 0xffffffc000087947 */ /* 0x000fea000383ffff */
.L_x_37:
[----:B----4-:R-:W-:-:S07]  /*6270*/  MOV R0, UR5 ;  /* 0x0000000500007c02 */ /* 0x010fce0008000f00 */
.L_x_100:
[----:B-1----:R1:W2:Y:S02]  /*6280*/  SYNCS.PHASECHK.TRANS64.TRYWAIT P0, [R0+URZ], R3 ;  /* 0x00000003000075a7 */ /* 0x0022a400080011ff */
[----:B--2---:R-:W-:Y:S05]  /*6290*/  @!P0 NANOSLEEP.SYNCS 0x989680 ;  /* 0x009896800000895d */ /* 0x004fea0003900000 */
[----:B------:R-:W2:Y:S02]  /*62a0*/  @!P0 SYNCS.PHASECHK.TRANS64 P0, [R0+URZ], R3 ;  /* 0x00000003000085a7 */ /* 0x000ea400080010ff */
[----:B--2---:R-:W-:Y:S05]  /*62b0*/  @!P0 BRA `(.L_x_100) ;  /* 0xfffffffc00f08947 */ /* 0x004fea000383ffff */
[----:B------:R-:W-:Y:S05]  /*62c0*/  BRA `(.L_x_101) ;  /* 0xffffffc000147947 */ /* 0x000fea000383ffff */
.L_x_40:
[----:B-1----:R1:W2:Y:S02]  /*62d0*/  SYNCS.PHASECHK.TRANS64.TRYWAIT P0, [R0+URZ+0xb0], R5 ;  /* 0x0000b005000075a7 */ /* 0x0022a400080011ff */
[----:B--2---:R-:W-:Y:S05]  /*62e0*/  @!P0 NANOSLEEP.SYNCS 0x989680 ;  /* 0x009896800000895d */ /* 0x004fea0003900000 */
[----:B------:R-:W2:Y:S02]  /*62f0*/  @!P0 SYNCS.PHASECHK.TRANS64 P0, [R0+URZ+0xb0], R5 ;  /* 0x0000b005000085a7 */ /* 0x000ea400080010ff */
[----:B--2---:R-:W-:Y:S05]  /*6300*/  @!P0 BRA `(.L_x_40) ;  /* 0xfffffffc00f08947 */ /* 0x004fea000383ffff */
[----:B------:R-:W-:Y:S05]  /*6310*/  BRA `(.L_x_102) ;  /* 0xffffffc000707947 */ /* 0x000fea000383ffff */
.L_x_41:
[----:B------:R-:W-:-:S07]  /*6320*/  MOV R0, UR5 ;  /* 0x0000000500007c02 */ /* 0x000fce0008000f00 */
.L_x_103:
[----:B-1----:R1:W2:Y:S02]  /*6330*/  SYNCS.PHASECHK.TRANS64.TRYWAIT P0, [R0+URZ+0x60], R5 ;  /* 0x00006005000075a7 */ /* 0x0022a400080011ff */
[----:B--2---:R-:W-:Y:S05]  /*6340*/  @!P0 NANOSLEEP.SYNCS 0x989680 ;  /* 0x009896800000895d */ /* 0x004fea0003900000 */
[----:B------:R-:W2:Y:S02]  /*6350*/  @!P0 SYNCS.PHASECHK.TRANS64 P0, [R0+URZ+0x60], R5 ;  /* 0x00006005000085a7 */ /* 0x000ea400080010ff */
[----:B--2---:R-:W-:Y:S05]  /*6360*/  @!P0 BRA `(.L_x_103) ;  /* 0xfffffffc00f08947 */ /* 0x004fea000383ffff */
[----:B------:R-:W-:Y:S05]  /*6370*/  BRA `(.L_x_104) ;  /* 0xffffffc000807947 */ /* 0x000fea000383ffff */
.L_x_42:
[----:B-1----:R1:W2:Y:S02]  /*6380*/  SYNCS.PHASECHK.TRANS64.TRYWAIT P1, [R0+URZ+0x50], R5 ;  /* 0x00005005000075a7 */ /* 0x0022a400080211ff */
[----:B--2---:R-:W-:Y:S05]  /*6390*/  @!P1 NANOSLEEP.SYNCS 0x989680 ;  /* 0x009896800000995d */ /* 0x004fea0003900000 */
[----:B------:R-:W2:Y:S02]  /*63a0*/  @!P1 SYNCS.PHASECHK.TRANS64 P1, [R0+URZ+0x50], R5 ;  /* 0x00005005000095a7 */ /* 0x000ea400080210ff */
[----:B--2---:R-:W-:Y:S05]  /*63b0*/  @!P1 BRA `(.L_x_42) ;  /* 0xfffffffc00f09947 */ /* 0x004fea000383ffff */
[----:B------:R-:W-:Y:S05]  /*63c0*/  BRA `(.L_x_105) ;  /* 0xffffffc000b07947 */ /* 0x000fea000383ffff */
.L_x_45:
[----:B------:R-:W-:-:S07]  /*63d0*/  MOV R0, UR5 ;  /* 0x0000000500007c02 */ /* 0x000fce0008000f00 */
.L_x_106:
[----:B-1----:R1:W2:Y:S02]  /*63e0*/  SYNCS.PHASECHK.TRANS64.TRYWAIT P0, [R0+URZ+0x60], R3 ;  /* 0x00006003000075a7 */ /* 0x0022a400080011ff */
[----:B--2---:R-:W-:Y:S05]  /*63f0*/  @!P0 NANOSLEEP.SYNCS 0x989680 ;  /* 0x009896800000895d */ /* 0x004fea0003900000 */
[----:B------:R-:W2:Y:S02]  /*6400*/  @!P0 SYNCS.PHASECHK.TRANS64 P0, [R0+URZ+0x60], R3 ;  /* 0x00006003000085a7 */ /* 0x000ea400080010ff */
[----:B--2---:R-:W-:Y:S05]  /*6410*/  @!P0 BRA `(.L_x_106) ;  /* 0xfffffffc00f08947 */ /* 0x004fea000383ffff */
[----:B------:R-:W-:Y:S05]  /*6420*/  BRA `(.L_x_44) ;  /* 0xffffffc400047947 */ /* 0x000fea000383ffff */
.L_x_52:
[----:B-1----:R1:W2:Y:S02]  /*6430*/  SYNCS.PHASECHK.TRANS64.TRYWAIT P1, [R0+URZ+0x50], R5 ;  /* 0x00005005000075a7 */ /* 0x0022a400080211ff */
[----:B--2---:R-:W-:Y:S05]  /*6440*/  @!P1 NANOSLEEP.SYNCS 0x989680 ;  /* 0x009896800000995d */ /* 0x004fea0003900000 */
[----:B------:R-:W2:Y:S02]  /*6450*/  @!P1 SYNCS.PHASECHK.TRANS64 P1, [R0+URZ+0x50], R5 ;  /* 0x00005005000095a7 */ /* 0x000ea400080210ff */
[----:B--2---:R-:W-:Y:S05]  /*6460*/  @!P1 BRA `(.L_x_52) ;  /* 0xfffffffc00f09947 */ /* 0x004fea000383ffff */
[----:B------:R-:W-:Y:S05]  /*6470*/  BRA `(.L_x_107) ;  /* 0xffffffc800747947 */ /* 0x000fea000383ffff */
.L_x_53:
[----:B------:R-:W-:-:S07]  /*6480*/  MOV R3, UR7 ;  /* 0x0000000700037c02 */ /* 0x000fce0008000f00 */
.L_x_108:
[----:B-1----:R1:W2:Y:S02]  /*6490*/  SYNCS.PHASECHK.TRANS64.TRYWAIT P0, [R3+URZ+0x90], R0 ;  /* 0x00009000030075a7 */ /* 0x0022a400080011ff */
[----:B--2---:R-:W-:Y:S05]  /*64a0*/  @!P0 NANOSLEEP.SYNCS 0x989680 ;  /* 0x009896800000895d */ /* 0x004fea0003900000 */
[----:B------:R-:W2:Y:S02]  /*64b0*/  @!P0 SYNCS.PHASECHK.TRANS64 P0, [R3+URZ+0x90], R0 ;  /* 0x00009000030085a7 */ /* 0x000ea400080010ff */
[----:B--2---:R-:W-:Y:S05]  /*64c0*/  @!P0 BRA `(.L_x_108) ;  /* 0xfffffffc00f08947 */ /* 0x004fea000383ffff */
[----:B------:R-:W-:Y:S05]  /*64d0*/  BRA `(.L_x_109) ;  /* 0xffffffc800c47947 */ /* 0x000fea000383ffff */
.L_x_56:
[----:B------:R-:W-:Y:S07]  /*64e0*/  MOV R0, UR6 ;  /* 0x0000000600007c02 */ /* 0x000fee0008000f00 */
.L_x_110:
[----:B-1----:R1:W2:Y:S02]  /*64f0*/  SYNCS.PHASECHK.TRANS64.TRYWAIT P0, [R0+URZ], R3 ;  /* 0x00000003000075a7 */ /* 0x0022a400080011ff */
[----:B--2---:R-:W-:Y:S05]  /*6500*/  @!P0 NANOSLEEP.SYNCS 0x989680 ;  /* 0x009896800000895d */ /* 0x004fea0003900000 */
[----:B------:R-:W2:Y:S02]  /*6510*/  @!P0 SYNCS.PHASECHK.TRANS64 P0, [R0+URZ], R3 ;  /* 0x00000003000085a7 */ /* 0x000ea400080010ff */
[----:B--2---:R-:W-:Y:S05]  /*6520*/  @!P0 BRA `(.L_x_110) ;  /* 0xfffffffc00f08947 */ /* 0x004fea000383ffff */
[----:B------:R-:W-:Y:S05]  /*6530*/  BRA `(.L_x_55) ;  /* 0xffffffc800e07947 */ /* 0x000fea000383ffff */
.L_x_59:
[----:B------:R-:W-:-:S07]  /*6540*/  MOV R0, UR6 ;  /* 0x0000000600007c02 */ /* 0x000fce0008000f00 */
.L_x_111:
[----:B--2---:R2:W4:Y:S02]  /*6550*/  SYNCS.PHASECHK.TRANS64.TRYWAIT P0, [R0+URZ], R3 ;  /* 0x00000003000075a7 */ /* 0x00452400080011ff */
[----:B----4-:R-:W-:Y:S05]  /*6560*/  @!P0 NANOSLEEP.SYNCS 0x989680 ;  /* 0x009896800000895d */ /* 0x010fea0003900000 */
[----:B------:R-:W4:Y:S02]  /*6570*/  @!P0 SYNCS.PHASECHK.TRANS64 P0, [R0+URZ], R3 ;  /* 0x00000003000085a7 */ /* 0x000f2400080010ff */
[----:B----4-:R-:W-:Y:S05]  /*6580*/  @!P0 BRA `(.L_x_111) ;  /* 0xfffffffc00f08947 */ /* 0x010fea000383ffff */
[----:B------:R-:W-:Y:S05]  /*6590*/  BRA `(.L_x_112) ;  /* 0xffffffcc00bc7947 */ /* 0x000fea000383ffff */
.L_x_60:
[----:B------:R-:W-:-:S07]  /*65a0*/  MOV R0, UR6 ;  /* 0x0000000600007c02 */ /* 0x000fce0008000f00 */
.L_x_113:
[----:B-1----:R1:W2:Y:S02]  /*65b0*/  SYNCS.PHASECHK.TRANS64.TRYWAIT P0, [R0+URZ], R3 ;  /* 0x00000003000075a7 */ /* 0x0022a400080011ff */
[----:B--2---:R-:W-:Y:S05]  /*65c0*/  @!P0 NANOSLEEP.SYNCS 0x989680 ;  /* 0x009896800000895d */ /* 0x004fea0003900000 */
[----:B------:R-:W2:Y:S02]  /*65d0*/  @!P0 SYNCS.PHASECHK.TRANS64 P0, [R0+URZ], R3 ;  /* 0x00000003000085a7 */ /* 0x000ea400080010ff */
[----:B--2---:R-:W-:Y:S05]  /*65e0*/  @!P0 BRA `(.L_x_113) ;  /* 0xfffffffc00f08947 */ /* 0x004fea000383ffff */
[----:B------:R-:W-:Y:S05]  /*65f0*/  BRA `(.L_x_114) ;  /* 0xffffffcc00c87947 */ /* 0x000fea000383ffff */
.L_x_61:
[----:B------:R-:W-:-:S07]  /*6600*/  MOV R0, UR6 ;  /* 0x0000000600007c02 */ /* 0x000fce0008000f00 */
.L_x_115:
[----:B-1----:R1:W2:Y:S02]  /*6610*/  SYNCS.PHASECHK.TRANS64.TRYWAIT P0, [R0+URZ], R3 ;  /* 0x00000003000075a7 */ /* 0x0022a400080011ff */
[----:B--2---:R-:W-:Y:S05]  /*6620*/  @!P0 NANOSLEEP.SYNCS 0x989680 ;  /* 0x009896800000895d */ /* 0x004fea0003900000 */
[----:B------:R-:W2:Y:S02]  /*6630*/  @!P0 SYNCS.PHASECHK.TRANS64 P0, [R0+URZ], R3 ;  /* 0x00000003000085a7 */ /* 0x000ea400080010ff */
[----:B--2---:R-:W-:Y:S05]  /*6640*/  @!P0 BRA `(.L_x_115) ;  /* 0xfffffffc00f08947 */ /* 0x004fea000383ffff */
[----:B------:R-:W-:Y:S05]  /*6650*/  BRA `(.L_x_116) ;  /* 0xffffffcc00d47947 */ /* 0x000fea000383ffff */
.L_x_62:
[----:B------:R-:W-:-:S07]  /*6660*/  MOV R0, UR7 ;  /* 0x0000000700007c02 */ /* 0x000fce0008000f00 */
.L_x_117:
[----:B-1----:R1:W2:Y:S02]  /*6670*/  SYNCS.PHASECHK.TRANS64.TRYWAIT P0, [R0+URZ], R3 ;  /* 0x00000003000075a7 */ /* 0x0022a400080011ff */
[----:B--2---:R-:W-:Y:S05]  /*6680*/  @!P0 NANOSLEEP.SYNCS 0x989680 ;  /* 0x009896800000895d */ /* 0x004fea0003900000 */
[----:B------:R-:W2:Y:S02]  /*6690*/  @!P0 SYNCS.PHASECHK.TRANS64 P0, [R0+URZ], R3 ;  /* 0x00000003000085a7 */ /* 0x000ea400080010ff */
[----:B--2---:R-:W-:Y:S05]  /*66a0*/  @!P0 BRA `(.L_x_117) ;  /* 0xfffffffc00f08947 */ /* 0x004fea000383ffff */
[----:B------:R-:W-:Y:S05]  /*66b0*/  BRA `(.L_x_118) ;  /* 0xffffffcc00e07947 */ /* 0x000fea000383ffff */
.L_x_67:
[----:B---3--:R3:W1:Y:S02]  /*66c0*/  SYNCS.PHASECHK.TRANS64.TRYWAIT P0, [R0+URZ+0x50], R3 ;  /* 0x00005003000075a7 */ /* 0x00866400080011ff */
[----:B-1----:R-:W-:Y:S05]  /*66d0*/  @!P0 NANOSLEEP.SYNCS 0x989680 ;  /* 0x009896800000895d */ /* 0x002fea0003900000 */
[----:B------:R-:W1:Y:S02]  /*66e0*/  @!P0 SYNCS.PHASECHK.TRANS64 P0, [R0+URZ+0x50], R3 ;  /* 0x00005003000085a7 */ /* 0x000e6400080010ff */
[----:B-1----:R-:W-:Y:S05]  /*66f0*/  @!P0 BRA `(.L_x_67) ;  /* 0xfffffffc00f08947 */ /* 0x002fea000383ffff */
[----:B------:R-:W-:Y:S05]  /*6700*/  BRA `(.L_x_119) ;  /* 0xffffffd000dc7947 */ /* 0x000fea000383ffff */
.L_x_70:
[----:B------:R-:W-:Y:S07]  /*6710*/  MOV R0, UR6 ;  /* 0x0000000600007c02 */ /* 0x000fee0008000f00 */
.L_x_120:
[----:B-1----:R1:W3:Y:S02]  /*6720*/  SYNCS.PHASECHK.TRANS64.TRYWAIT P0, [R0+URZ+0x48], R3 ;  /* 0x00004803000075a7 */ /* 0x0022e400080011ff */
[----:B---3--:R-:W-:Y:S05]  /*6730*/  @!P0 NANOSLEEP.SYNCS 0x989680 ;  /* 0x009896800000895d */ /* 0x008fea0003900000 */
[----:B------:R-:W3:Y:S02]  /*6740*/  @!P0 SYNCS.PHASECHK.TRANS64 P0, [R0+URZ+0x48], R3 ;  /* 0x00004803000085a7 */ /* 0x000ee400080010ff */
[----:B---3--:R-:W-:Y:S05]  /*6750*/  @!P0 BRA `(.L_x_120) ;  /* 0xfffffffc00f08947 */ /* 0x008fea000383ffff */
[----:B------:R-:W-:Y:S05]  /*6760*/  BRA `(.L_x_69) ;  /* 0xffffffd400c87947 */ /* 0x000fea000383ffff */
.L_x_73:
[----:B------:R-:W-:Y:S07]  /*6770*/  MOV R3, UR6 ;  /* 0x0000000600037c02 */ /* 0x000fee0008000f00 */
.L_x_121:
[----:B-1----:R1:W2:Y:S02]  /*6780*/  SYNCS.PHASECHK.TRANS64.TRYWAIT P2, [R3+URZ+0x38], R26 ;  /* 0x0000381a030075a7 */ /* 0x0022a400080411ff */
[----:B--2---:R-:W-:Y:S05]  /*6790*/  @!P2 NANOSLEEP.SYNCS 0x989680 ;  /* 0x009896800000a95d */ /* 0x004fea0003900000 */
[----:B------:R-:W2:Y:S02]  /*67a0*/  @!P2 SYNCS.PHASECHK.TRANS64 P2, [R3+URZ+0x38], R26 ;  /* 0x0000381a0300a5a7 */ /* 0x000ea400080410ff */
[----:B--2---:R-:W-:Y:S05]  /*67b0*/  @!P2 BRA `(.L_x_121) ;  /* 0xfffffffc00f0a947 */ /* 0x004fea000383ffff */
[----:B------:R-:W-:Y:S05]  /*67c0*/  BRA `(.L_x_122) ;  /* 0xffffffd8005c7947 */ /* 0x000fea000383ffff */
.L_x_76:
[----:B--2---:R2:W4:Y:S02]  /*67d0*/  SYNCS.PHASECHK.TRANS64.TRYWAIT P0, [R0+URZ+0x50], R3 ;  /* 0x00005003000075a7 */ /* 0x00452400080011ff */
[----:B----4-:R-:W-:Y:S05]  /*67e0*/  @!P0 NANOSLEEP.SYNCS 0x989680 ;  /* 0x009896800000895d */ /* 0x010fea0003900000 */
[----:B------:R-:W4:Y:S02]  /*67f0*/  @!P0 SYNCS.PHASECHK.TRANS64 P0, [R0+URZ+0x50], R3 ;  /* 0x00005003000085a7 */ /* 0x000f2400080010ff */
[----:B----4-:R-:W-:Y:S05]  /*6800*/  @!P0 BRA `(.L_x_76) ;  /* 0xfffffffc00f08947 */ /* 0x010fea000383ffff */
[----:B------:R-:W-:Y:S05]  /*6810*/  BRA `(.L_x_123) ;  /* 0xffffffdc00b87947 */ /* 0x000fea000383ffff */
.L_x_87:
[----:B-1----:R-:W-:Y:S04]  /*6820*/  MOV R0, UR43 ;  /* 0x0000002b00007c02 */ /* 0x002fe80008000f00 */
[----:B------:R1:W2:Y:S03]  /*6830*/  SYNCS.PHASECHK.TRANS64.TRYWAIT P1, [R0+URZ+0x30], R3 ;  /* 0x00003003000075a7 */ /* 0x0002a600080211ff */
[----:B--2---:R-:W-:Y:S05]  /*6840*/  @!P1 NANOSLEEP.SYNCS 0x989680 ;  /* 0x009896800000995d */ /* 0x004fea0003900000 */
[----:B------:R-:W2:Y:S02]  /*6850*/  @!P1 SYNCS.PHASECHK.TRANS64 P1, [R0+URZ+0x30], R3 ;  /* 0x00003003000095a7 */ /* 0x000ea400080210ff */
[----:B--2---:R-:W-:Y:S05]  /*6860*/  @!P1 BRA `(.L_x_87) ;  /* 0xfffffffc00ec9947 */ /* 0x004fea000383ffff */
[----:B------:R-:W-:Y:S05]  /*6870*/  BRA `(.L_x_86) ;  /* 0xffffffe800ac7947 */ /* 0x000fea000383ffff */
.L_x_89:
[----:B-1----:R1:W4:Y:S02]  /*6880*/  SYNCS.PHASECHK.TRANS64.TRYWAIT P1, [R92+URZ+0x70], R7 ;  /* 0x000070075c0075a7 */ /* 0x00232400080211ff */
[----:B----4-:R-:W-:Y:S05]  /*6890*/  @!P1 NANOSLEEP.SYNCS 0x989680 ;  /* 0x009896800000995d */ /* 0x010fea0003900000 */
[----:B------:R-:W4:Y:S02]  /*68a0*/  @!P1 SYNCS.PHASECHK.TRANS64 P1, [R92+URZ+0x70], R7 ;  /* 0x000070075c0095a7 */ /* 0x000f2400080210ff */
[----:B----4-:R-:W-:Y:S05]  /*68b0*/  @!P1 BRA `(.L_x_89) ;  /* 0xfffffffc00f09947 */ /* 0x010fea000383ffff */
[----:B------:R-:W-:Y:S05]  /*68c0*/  BRA `(.L_x_88) ;  /* 0xffffffe800e87947 */ /* 0x000fea000383ffff */
        .weak           $__internal_0_$__cuda_sm10x_tcgen05_guardrail_trap_col_being_dealloced_not_returned_by_alloc
        .type           $__internal_0_$__cuda_sm10x_tcgen05_guardrail_trap_col_being_dealloced_not_returned_by_alloc,@function
        .size           $__internal_0_$__cuda_sm10x_tcgen05_guardrail_trap_col_being_dealloced_not_returned_by_alloc,($__internal_1_$__cuda_sm10x_tcgen05_guardrail_trap_phase_invalid_during_alloc - $__internal_0_$__cuda_sm10x_tcgen05_guardrail_trap_col_being_dealloced_not_returned_by_alloc)
$__internal_0_$__cuda_sm10x_tcgen05_guardrail_trap_col_being_dealloced_not_returned_by_alloc:
[----:B------:R-:W-:Y:S05]  /*68d0*/  BPT.TRAP 0x1 ;  /* 0x000000040000795c */ /* 0x000fea0000300000 */
[----:B------:R-:W-:-:S04]  /*68e0*/  HFMA2 R3, -RZ, RZ, 0, 0 ;  /* 0x00000000ff037431 */ /* 0x000fc800000001ff */
[----:B------:R-:W-:Y:S05]  /*68f0*/  RET.REL.NODEC R2 `(_ZN7cutlass13device_kernelINS_4gemm6kernel13GemmUniversalIN4cute5tupleIJiiiiEEENS1_10collective13CollectiveMmaINS1_35MainloopSm100TmaUmmaWarpSpecializedILi3ELi2ELi4ENS5_IJNS4_1CILi1EEESB_SB_EEEEENS5_IJNSA_ILi64EEESE_NSA_ILi128EEEEEENS_12float_e5m2_tENS5_IJlSB_lEEESH_SI_NS4_8TiledMMAINS4_8MMA_AtomIJNS4_10MMA_TraitsINS4_19SM100_MMA_F8F6F4_SSEJSH_SH_fSE_SE_NS4_17integral_constantINS4_4UMMA5MajorELSP_0EEESQ_NSN_INSO_7ScaleInELSR_0EEESS_EEEEEENS4_6LayoutISC_NS5_IJNSA_ILi0EEESW_SW_EEEEENS5_IJNS4_10UnderscoreESZ_SZ_EEEEENS4_13SM90_TMA_LOADENS4_14ComposedLayoutINS4_7SwizzleILi3ELi4ELi3EEENS4_18smem_ptr_flag_bitsILi8EEENSV_INS5_IJNSA_ILi8EEESF_EEENS5_IJSF_SB_EEEEEEEvNS4_8identityES12_S1C_vS1D_EENS_8epilogue10collective18CollectiveEpilogueINS1F_23Sm100TmaWarpSpecializedILi1ELi1ELi32ELb0ELb0EEEJSG_NS5_IJNSV_ISE_SB_EES1K_EEESH_SI_SH_SI_NS1F_6fusion15FusionCallbacksIS1J_NS1M_17LinearCombinationISH_fSH_fLNS_15FloatRoundStyleE2EEESG_S1L_JEEENS4_5SM1004TMEM4LOAD26SM100_TMEM_LOAD_16dp32b32xES12_NS13_INS14_ILi2ELi4ELi3EEES17_NSV_INS5_IJS18_SE_EEENS5_IJSE_SB_EEEEEEENS4_39AutoVectorizingCopyWithAssumedAlignmentILi128EEENS4_14SM90_TMA_STOREES20_S22_S22_EEEvvEEEEvNT_6ParamsE) ;  /* 0xffffff9402c07950 */ /* 0x000fea0003c3ffff */
        .weak           $__internal_1_$__cuda_sm10x_tcgen05_guardrail_trap_phase_invalid_during_alloc
        .type           $__internal_1_$__cuda_sm10x_tcgen05_guardrail_trap_phase_invalid_during_alloc,@function
        .size           $__internal_1_$__cuda_sm10x_tcgen05_guardrail_trap_phase_invalid_during_alloc,($__internal_2_$__cuda_sm10x_tcgen05_guardrail_trap_unallocated_columns_being_dealloced - $__internal_1_$__cuda_sm10x_tcgen05_guardrail_trap_phase_invalid_during_alloc)
$__internal_1_$__cuda_sm10x_tcgen05_guardrail_trap_phase_invalid_during_alloc:
[----:B------:R-:W-:Y:S05]  /*6900*/  BPT.TRAP 0x1 ;  /* 0x000000040000795c */ /* 0x000fea0000300000 */
[----:B------:R-:W-:-:S04]  /*6910*/  MOV R3, 0x0 ;  /* 0x0000000000037802 */ /* 0x000fc80000000f00 */
[----:B------:R-:W-:Y:S05]  /*6920*/  RET.REL.NODEC R2 `(_ZN7cutlass13device_kernelINS_4gemm6kernel13GemmUniversalIN4cute5tupleIJiiiiEEENS1_10collective13CollectiveMmaINS1_35MainloopSm100TmaUmmaWarpSpecializedILi3ELi2ELi4ENS5_IJNS4_1CILi1EEESB_SB_EEEEENS5_IJNSA_ILi64EEESE_NSA_ILi128EEEEEENS_12float_e5m2_tENS5_IJlSB_lEEESH_SI_NS4_8TiledMMAINS4_8MMA_AtomIJNS4_10MMA_TraitsINS4_19SM100_MMA_F8F6F4_SSEJSH_SH_fSE_SE_NS4_17integral_constantINS4_4UMMA5MajorELSP_0EEESQ_NSN_INSO_7ScaleInELSR_0EEESS_EEEEEENS4_6LayoutISC_NS5_IJNSA_ILi0EEESW_SW_EEEEENS5_IJNS4_10UnderscoreESZ_SZ_EEEEENS4_13SM90_TMA_LOADENS4_14ComposedLayoutINS4_7SwizzleILi3ELi4ELi3EEENS4_18smem_ptr_flag_bitsILi8EEENSV_INS5_IJNSA_ILi8EEESF_EEENS5_IJSF_SB_EEEEEEEvNS4_8identityES12_S1C_vS1D_EENS_8epilogue10collective18CollectiveEpilogueINS1F_23Sm100TmaWarpSpecializedILi1ELi1ELi32ELb0ELb0EEEJSG_NS5_IJNSV_ISE_SB_EES1K_EEESH_SI_SH_SI_NS1F_6fusion15FusionCallbacksIS1J_NS1M_17LinearCombinationISH_fSH_fLNS_15FloatRoundStyleE2EEESG_S1L_JEEENS4_5SM1004TMEM4LOAD26SM100_TMEM_LOAD_16dp32b32xES12_NS13_INS14_ILi2ELi4ELi3EEES17_NSV_INS5_IJS18_SE_EEENS5_IJSE_SB_EEEEEEENS4_39AutoVectorizingCopyWithAssumedAlignmentILi128EEENS4_14SM90_TMA_STOREES20_S22_S22_EEEvvEEEEvNT_6ParamsE) ;  /* 0xffffff9402b47950 */ /* 0x000fea0003c3ffff */
        .weak           $__internal_2_$__cuda_sm10x_tcgen05_guardrail_trap_unallocated_columns_being_dealloced
        .type           $__internal_2_$__cuda_sm10x_tcgen05_guardrail_trap_unallocated_columns_being_dealloced,@function
        .size           $__internal_2_$__cuda_sm10x_tcgen05_guardrail_trap_unallocated_columns_being_dealloced,(.L_x_125 - $__internal_2_$__cuda_sm10x_tcgen05_guardrail_trap_unallocated_columns_being_dealloced)
$__internal_2_$__cuda_sm10x_tcgen05_guardrail_trap_unallocated_columns_being_dealloced:
[----:B------:R-:W-:Y:S05]  /*6930*/  BPT.TRAP 0x1 ;  /* 0x000000040000795c */ /* 0x000fea0000300000 */
[----:B------:R-:W-:-:S04]  /*6940*/  HFMA2 R3, -RZ, RZ, 0, 0 ;  /* 0x00000000ff037431 */ /* 0x000fc800000001ff */
[----:B------:R-:W-:Y:S05]  /*6950*/  RET.REL.NODEC R2 `(_ZN7cutlass13device_kernelINS_4gemm6kernel13GemmUniversalIN4cute5tupleIJiiiiEEENS1_10collective13CollectiveMmaINS1_35MainloopSm100TmaUmmaWarpSpecializedILi3ELi2ELi4ENS5_IJNS4_1CILi1EEESB_SB_EEEEENS5_IJNSA_ILi64EEESE_NSA_ILi128EEEEEENS_12float_e5m2_tENS5_IJlSB_lEEESH_SI_NS4_8TiledMMAINS4_8MMA_AtomIJNS4_10MMA_TraitsINS4_19SM100_MMA_F8F6F4_SSEJSH_SH_fSE_SE_NS4_17integral_constantINS4_4UMMA5MajorELSP_0EEESQ_NSN_INSO_7ScaleInELSR_0EEESS_EEEEEENS4_6LayoutISC_NS5_IJNSA_ILi0EEESW_SW_EEEEENS5_IJNS4_10UnderscoreESZ_SZ_EEEEENS4_13SM90_TMA_LOADENS4_14ComposedLayoutINS4_7SwizzleILi3ELi4ELi3EEENS4_18smem_ptr_flag_bitsILi8EEENSV_INS5_IJNSA_ILi8EEESF_EEENS5_IJSF_SB_EEEEEEEvNS4_8identityES12_S1C_vS1D_EENS_8epilogue10collective18CollectiveEpilogueINS1F_23Sm100TmaWarpSpecializedILi1ELi1ELi32ELb0ELb0EEEJSG_NS5_IJNSV_ISE_SB_EES1K_EEESH_SI_SH_SI_NS1F_6fusion15FusionCallbacksIS1J_NS1M_17LinearCombinationISH_fSH_fLNS_15FloatRoundStyleE2EEESG_S1L_JEEENS4_5SM1004TMEM4LOAD26SM100_TMEM_LOAD_16dp32b32xES12_NS13_INS14_ILi2ELi4ELi3EEES17_NSV_INS5_IJS18_SE_EEENS5_IJSE_SB_EEEEEEENS4_39AutoVectorizingCopyWithAssumedAlignmentILi128EEENS4_14SM90_TMA_STOREES20_S22_S22_EEEvvEEEEvNT_6ParamsE) ;  /* 0xffffff9402a87950 */ /* 0x000fea0003c3ffff */
.L_x_124:
[----:B------:R-:W-:-:S00]  /*6960*/  BRA `(.L_x_124) ;  /* 0xfffffffc00fc7947 */ /* 0x000fc0000383ffff */
[----:B------:R-:W-:-:S00]  /*6970*/  NOP ;  /* 0x0000000000007918 */ /* 0x000fc00000000000 */
        /* <DEDUP_REMOVED lines=8> */
.L_x_125:


//--------------------- .nv.global.init           --------------------------
	.section	.nv.global.init,"aw",@progbits
.nv.global.init:
	.type		$str$27,@object
	.size		$str$27,($str$28 - $str$27)
$str$27:
        /*0000*/ 	.byte	0x28, 0x61, 0x64, 0x64, 0x72, 0x65, 0x73, 0x73, 0x20, 0x26, 0x20, 0x6d, 0x61, 0x73, 0x6b, 0x29
        /*0010*/ 	.byte	0x20, 0x3d, 0x3d, 0x20, 0x30, 0x00
	.type		$str$28,@object
	.size		$str$28,($str$26 - $str$28)
$str$28:
        /*0016*/ 	.byte	0x2f, 0x74, 0x6d, 0x70, 0x2f, 0x63, 0x75, 0x74, 0x6c, 0x61, 0x73, 0x73, 0x5f, 0x73, 0x77, 0x65
        /*0026*/ 	.byte	0x65, 0x70, 0x5f, 0x73, 0x72, 0x63, 0x2f, 0x69, 0x6e, 0x63, 0x6c, 0x75, 0x64, 0x65, 0x2f, 0x63
        /*0036*/ 	.byte	0x75, 0x74, 0x65, 0x2f, 0x70, 0x6f, 0x69, 0x6e, 0x74, 0x65, 0x72, 0x5f, 0x66, 0x6c, 0x61, 0x67
        /*0046*/ 	.byte	0x67, 0x65, 0x64, 0x2e, 0x68, 0x70, 0x70, 0x00
	.type		$str$26,@object
	.size		$str$26,($str$25 - $str$26)
$str$26:
        /*004e*/ 	.byte	0x2f, 0x74, 0x6d, 0x70, 0x2f, 0x63, 0x75, 0x74, 0x6c, 0x61, 0x73, 0x73, 0x5f, 0x73, 0x77, 0x65
        /*005e*/ 	.byte	0x65, 0x70, 0x5f, 0x73, 0x72, 0x63, 0x2f, 0x69, 0x6e, 0x63, 0x6c, 0x75, 0x64, 0x65, 0x2f, 0x63
        /*006e*/ 	.byte	0x75, 0x74, 0x65, 0x2f, 0x61, 0x74, 0x6f, 0x6d, 0x2f, 0x63, 0x6f, 0x70, 0x79, 0x5f, 0x74, 0x72
        /*007e*/ 	.byte	0x61, 0x69, 0x74, 0x73, 0x5f, 0x73, 0x6d, 0x31, 0x30, 0x30, 0x2e, 0x68, 0x70, 0x70, 0x00
	.type		$str$25,@object
	.size		$str$25,(__unnamed_1 - $str$25)
$str$25:
        /*008d*/ 	.byte	0x28, 0x28, 0x75, 0x69, 0x6e, 0x74, 0x33, 0x32, 0x5f, 0x74, 0x28, 0x74, 0x68, 0x72, 0x65, 0x61
        /*009d*/ 	.byte	0x64, 0x49, 0x64, 0x78, 0x2e, 0x78, 0x29, 0x20, 0x2f, 0x20, 0x33, 0x32, 0x29, 0x20, 0x25, 0x20
        /*00ad*/ 	.byte	0x34, 0x29, 0x20, 0x3d, 0x3d, 0x20, 0x28, 0x28, 0x28, 0x74, 0x6d, 0x65, 0x6d, 0x5f, 0x61, 0x64
        /*00bd*/ 	.byte	0x64, 0x72, 0x20, 0x3e, 0x3e, 0x20, 0x31, 0x36, 0x29, 0x20, 0x2f, 0x20, 0x33, 0x32, 0x29, 0x20
        /*00cd*/ 	.byte	0x25, 0x20, 0x34, 0x29, 0x00
	.type		__unnamed_1,@object
	.size		__unnamed_1,(__unnamed_2 - __unnamed_1)
__unnamed_1:
        /*00d2*/ 	.byte	0x61, 0x75, 0x74, 0x6f, 0x20, 0x63, 0x75, 0x74, 0x65, 0x3a, 0x3a, 0x61, 0x73, 0x5f, 0x70, 0x6f
        /* <DEDUP_REMOVED lines=24> */
        /*0262*/ 	.byte	0x3c, 0x34, 0x30, 0x39, 0x36, 0x3e, 0x3e, 0x3e, 0x3e, 0x5d, 0x00
	.type		__unnamed_2,@object
	.size		__unnamed_2,(.L_2 - __unnamed_2)
__unnamed_2:
        /* <DEDUP_REMOVED lines=40> */
        /*04ed*/ 	.byte	0x74, 0x65, 0x3a, 0x3a, 0x43, 0x3c, 0x30, 0x3e, 0x3e, 0x3e, 0x3e, 0x5d, 0x00
.L_2:


//--------------------- .nv.shared._ZN7cutlass13device_kernelINS_4gemm6kernel13GemmUniversalIN4cute5tupleIJiiiiEEENS1_10collective13CollectiveMmaINS1_35MainloopSm100TmaUmmaWarpSpecializedILi3ELi2ELi4ENS5_IJNS4_1CILi1EEESB_SB_EEEEENS5_IJNSA_ILi64EEESE_NSA_ILi128EEEEEENS_12float_e5m2_tENS5_IJlSB_lEEESH_SI_NS4_8TiledMMAINS4_8MMA_AtomIJNS4_10MMA_TraitsINS4_19SM100_MMA_F8F6F4_SSEJSH_SH_fSE_SE_NS4_17integral_constantINS4_4UMMA5MajorELSP_0EEESQ_NSN_INSO_7ScaleInELSR_0EEESS_EEEEEENS4_6LayoutISC_NS5_IJNSA_ILi0EEESW_SW_EEEEENS5_IJNS4_10UnderscoreESZ_SZ_EEEEENS4_13SM90_TMA_LOADENS4_14ComposedLayoutINS4_7SwizzleILi3ELi4ELi3EEENS4_18smem_ptr_flag_bitsILi8EEENSV_INS5_IJNSA_ILi8EEESF_EEENS5_IJSF_SB_EEEEEEEvNS4_8identityES12_S1C_vS1D_EENS_8epilogue10collective18CollectiveEpilogueINS1F_23Sm100TmaWarpSpecializedILi1ELi1ELi32ELb0ELb0EEEJSG_NS5_IJNSV_ISE_SB_EES1K_EEESH_SI_SH_SI_NS1F_6fusion15FusionCallbacksIS1J_NS1M_17LinearCombinationISH_fSH_fLNS_15FloatRoundStyleE2EEESG_S1L_JEEENS4_5SM1004TMEM4LOAD26SM100_TMEM_LOAD_16dp32b32xES12_NS13_INS14_ILi2ELi4ELi3EEES17_NSV_INS5_IJS18_SE_EEENS5_IJSE_SB_EEEEEEENS4_39AutoVectorizingCopyWithAssumedAlignmentILi128EEENS4_14SM90_TMA_STOREES20_S22_S22_EEEvvEEEEvNT_6ParamsE --------------------------
	.section	.nv.shared._ZN7cutlass13device_kernelINS_4gemm6kernel13GemmUniversalIN4cute5tupleIJiiiiEEENS1_10collective13CollectiveMmaINS1_35MainloopSm100TmaUmmaWarpSpecializedILi3ELi2ELi4ENS5_IJNS4_1CILi1EEESB_SB_EEEEENS5_IJNSA_ILi64EEESE_NSA_ILi128EEEEEENS_12float_e5m2_tENS5_IJlSB_lEEESH_SI_NS4_8TiledMMAINS4_8MMA_AtomIJNS4_10MMA_TraitsINS4_19SM100_MMA_F8F6F4_SSEJSH_SH_fSE_SE_NS4_17integral_constantINS4_4UMMA5MajorELSP_0EEESQ_NSN_INSO_7ScaleInELSR_0EEESS_EEEEEENS4_6LayoutISC_NS5_IJNSA_ILi0EEESW_SW_EEEEENS5_IJNS4_10UnderscoreESZ_SZ_EEEEENS4_13SM90_TMA_LOADENS4_14ComposedLayoutINS4_7SwizzleILi3ELi4ELi3EEENS4_18smem_ptr_flag_bitsILi8EEENSV_INS5_IJNSA_ILi8EEESF_EEENS5_IJSF_SB_EEEEEEEvNS4_8identityES12_S1C_vS1D_EENS_8epilogue10collective18CollectiveEpilogueINS1F_23Sm100TmaWarpSpecializedILi1ELi1ELi32ELb0ELb0EEEJSG_NS5_IJNSV_ISE_SB_EES1K_EEESH_SI_SH_SI_NS1F_6fusion15FusionCallbacksIS1J_NS1M_17LinearCombinationISH_fSH_fLNS_15FloatRoundStyleE2EEESG_S1L_JEEENS4_5SM1004TMEM4LOAD26SM100_TMEM_LOAD_16dp32b32xES12_NS13_INS14_ILi2ELi4ELi3EEES17_NSV_INS5_IJS18_SE_EEENS5_IJSE_SB_EEEEEEENS4_39AutoVectorizingCopyWithAssumedAlignmentILi128EEENS4_14SM90_TMA_STOREES20_S22_S22_EEEvvEEEEvNT_6ParamsE,"aw",@nobits
	.sectionflags	@""
	.align	16
	.zero		1024


//--------------------- .nv.shared.reserved.0     --------------------------
	.section	.nv.shared.reserved.0,"aw",@nobits
	.weak		__nv_reservedSMEM_offset_0_alias
	.size		__nv_reservedSMEM_offset_0_alias, 0, 64
	.other		__nv_reservedSMEM_offset_0_alias,@"STO_CUDA_RESERVED_SHARED STV_DEFAULT"
__nv_reservedSMEM_offset_0_alias:
	.zero		0
.nv.shared.reserved.0:
	.zero		64
	.weak		__nv_reservedSMEM_tcgen05_partition
	.type		__nv_reservedSMEM_tcgen05_partition,@object
	.size		__nv_reservedSMEM_tcgen05_partition,(.L_0 - __nv_reservedSMEM_tcgen05_partition)
__nv_reservedSMEM_tcgen05_partition:
	.zero		32
.L_0:


//--------------------- .nv.global                --------------------------
	.section	.nv.global,"aw",@nobits
.nv.global:
	.type		_ZN40_INTERNAL_fe09a42d_4_k_cu_54768cf6_213814cute1_E,@object
	.size		_ZN40_INTERNAL_fe09a42d_4_k_cu_54768cf6_213814cute1_E,(_ZN40_INTERNAL_fe09a42d_4_k_cu_54768cf6_213814cuda3std3__45__cpo6cbeginE - _ZN40_INTERNAL_fe09a42d_4_k_cu_54768cf6_213814cute1_E)
_ZN40_INTERNAL_fe09a42d_4_k_cu_54768cf6_213814cute1_E:
	.zero		1
	.type		_ZN40_INTERNAL_fe09a42d_4_k_cu_54768cf6_213814cuda3std3__45__cpo6cbeginE,@object
	.size		_ZN40_INTERNAL_fe09a42d_4_k_cu_54768cf6_213814cuda3std3__45__cpo6cbeginE,(_ZN40_INTERNAL_fe09a42d_4_k_cu_54768cf6_213814cuda3std3__48in_placeE - _ZN40_INTERNAL_fe09a42d_4_k_cu_54768cf6_213814cuda3std3__45__cpo6cbeginE)
_ZN40_INTERNAL_fe09a42d_4_k_cu_54768cf6_213814cuda3std3__45__cpo6cbeginE:
	.zero		1
	.type		_ZN40_INTERNAL_fe09a42d_4_k_cu_54768cf6_213814cuda3std3__48in_placeE,@object
	.size		_ZN40_INTERNAL_fe09a42d_4_k_cu_54768cf6_213814cuda3std3__48in_placeE,(_ZN40_INTERNAL_fe09a42d_4_k_cu_54768cf6_213814cuda3std6ranges3__45__cpo9iter_moveE - _ZN40_INTERNAL_fe09a42d_4_k_cu_54768cf6_213814cuda3std3__48in_placeE)
_ZN40_INTERNAL_fe09a42d_4_k_cu_54768cf6_213814cuda3std3__48in_placeE:
	.zero		1
	.type		_ZN40_INTERNAL_fe09a42d_4_k_cu_54768cf6_213814cuda3std6ranges3__45__cpo9iter_moveE,@object
	.size		_ZN40_INTERNAL_fe09a42d_4_k_cu_54768cf6_213814cuda3std6ranges3__45__cpo9iter_moveE,(_ZN40_INTERNAL_fe09a42d_4_k_cu_54768cf6_213814cuda3std3__45__cpo5beginE - _ZN40_INTERNAL_fe09a42d_4_k_cu_54768cf6_213814cuda3std6ranges3__45__cpo9iter_moveE)
_ZN40_INTERNAL_fe09a42d_4_k_cu_54768cf6_213814cuda3std6ranges3__45__cpo9iter_moveE:
	.zero		1
	.type		_ZN40_INTERNAL_fe09a42d_4_k_cu_54768cf6_213814cuda3std3__45__cpo5beginE,@object
	.size		_ZN40_INTERNAL_fe09a42d_4_k_cu_54768cf6_213814cuda3std3__45__cpo5beginE,(_ZN40_INTERNAL_fe09a42d_4_k_cu_54768cf6_213814cuda3std3__442_GLOBAL__N__fe09a42d_4_k_cu_54768cf6_213816ignoreE - _ZN40_INTERNAL_fe09a42d_4_k_cu_54768cf6_213814cuda3std3__45__cpo5beginE)
_ZN40_INTERNAL_fe09a42d_4_k_cu_54768cf6_213814cuda3std3__45__cpo5beginE:
	.zero		1
	.type		_ZN40_INTERNAL_fe09a42d_4_k_cu_54768cf6_213814cuda3std3__442_GLOBAL__N__fe09a42d_4_k_cu_54768cf6_213816ignoreE,@object
	.size		_ZN40_INTERNAL_fe09a42d_4_k_cu_54768cf6_213814cuda3std3__442_GLOBAL__N__fe09a42d_4_k_cu_54768cf6_213816ignoreE,(_ZN40_INTERNAL_fe09a42d_4_k_cu_54768cf6_213814cute7productE - _ZN40_INTERNAL_fe09a42d_4_k_cu_54768cf6_213814cuda3std3__442_GLOBAL__N__fe09a42d_4_k_cu_54768cf6_213816ignoreE)
_ZN40_INTERNAL_fe09a42d_4_k_cu_54768cf6_213814cuda3std3__442_GLOBAL__N__fe09a42d_4_k_cu_54768cf6_213816ignoreE:
	.zero		1
	.type		_ZN40_INTERNAL_fe09a42d_4_k_cu_54768cf6_213814cute7productE,@object
	.size		_ZN40_INTERNAL_fe09a42d_4_k_cu_54768cf6_213814cute7productE,(_ZN40_INTERNAL_fe09a42d_4_k_cu_54768cf6_213814cuda3std3__45__cpo3endE - _ZN40_INTERNAL_fe09a42d_4_k_cu_54768cf6_213814cute7productE)
_ZN40_INTERNAL_fe09a42d_4_k_cu_54768cf6_213814cute7productE:
	.zero		1
	.type		_ZN40_INTERNAL_fe09a42d_4_k_cu_54768cf6_213814cuda3std3__45__cpo3endE,@object
	.size		_ZN40_INTERNAL_fe09a42d_4_k_cu_54768cf6_213814cuda3std3__45__cpo3endE,(_ZN40_INTERNAL_fe09a42d_4_k_cu_54768cf6_213814cuda3std3__419piecewise_constructE - _ZN40_INTERNAL_fe09a42d_4_k_cu_54768cf6_213814cuda3std3__45__cpo3endE)
_ZN40_INTERNAL_fe09a42d_4_k_cu_54768cf6_213814cuda3std3__45__cpo3endE:
	.zero		1
	.type		_ZN40_INTERNAL_fe09a42d_4_k_cu_54768cf6_213814cuda3std3__419piecewise_constructE,@object
	.size		_ZN40_INTERNAL_fe09a42d_4_k_cu_54768cf6_213814cuda3std3__419piecewise_constructE,(_ZN40_INTERNAL_fe09a42d_4_k_cu_54768cf6_213814cuda3std3__45__cpo4cendE - _ZN40_INTERNAL_fe09a42d_4_k_cu_54768cf6_213814cuda3std3__419piecewise_constructE)
_ZN40_INTERNAL_fe09a42d_4_k_cu_54768cf6_213814cuda3std3__419piecewise_constructE:
	.zero		1
	.type		_ZN40_INTERNAL_fe09a42d_4_k_cu_54768cf6_213814cuda3std3__45__cpo4cendE,@object
	.size		_ZN40_INTERNAL_fe09a42d_4_k_cu_54768cf6_213814cuda3std3__45__cpo4cendE,(_ZN40_INTERNAL_fe09a42d_4_k_cu_54768cf6_213814cuda3std6ranges3__45__cpo4swapE - _ZN40_INTERNAL_fe09a42d_4_k_cu_54768cf6_213814cuda3std3__45__cpo4cendE)
_ZN40_INTERNAL_fe09a42d_4_k_cu_54768cf6_213814cuda3std3__45__cpo4cendE:
	.zero		1
	.type		_ZN40_INTERNAL_fe09a42d_4_k_cu_54768cf6_213814cuda3std6ranges3__45__cpo4swapE,@object
	.size		_ZN40_INTERNAL_fe09a42d_4_k_cu_54768cf6_213814cuda3std6ranges3__45__cpo4swapE,(.L_10 - _ZN40_INTERNAL_fe09a42d_4_k_cu_54768cf6_213814cuda3std6ranges3__45__cpo4swapE)
_ZN40_INTERNAL_fe09a42d_4_k_cu_54768cf6_213814cuda3std6ranges3__45__cpo4swapE:
	.zero		1
.L_10:


//--------------------- .nv.constant0._ZN7cutlass13device_kernelINS_4gemm6kernel13GemmUniversalIN4cute5tupleIJiiiiEEENS1_10collective13CollectiveMmaINS1_35MainloopSm100TmaUmmaWarpSpecializedILi3ELi2ELi4ENS5_IJNS4_1CILi1EEESB_SB_EEEEENS5_IJNSA_ILi64EEESE_NSA_ILi128EEEEEENS_12float_e5m2_tENS5_IJlSB_lEEESH_SI_NS4_8TiledMMAINS4_8MMA_AtomIJNS4_10MMA_TraitsINS4_19SM100_MMA_F8F6F4_SSEJSH_SH_fSE_SE_NS4_17integral_constantINS4_4UMMA5MajorELSP_0EEESQ_NSN_INSO_7ScaleInELSR_0EEESS_EEEEEENS4_6LayoutISC_NS5_IJNSA_ILi0EEESW_SW_EEEEENS5_IJNS4_10UnderscoreESZ_SZ_EEEEENS4_13SM90_TMA_LOADENS4_14ComposedLayoutINS4_7SwizzleILi3ELi4ELi3EEENS4_18smem_ptr_flag_bitsILi8EEENSV_INS5_IJNSA_ILi8EEESF_EEENS5_IJSF_SB_EEEEEEEvNS4_8identityES12_S1C_vS1D_EENS_8epilogue10collective18CollectiveEpilogueINS1F_23Sm100TmaWarpSpecializedILi1ELi1ELi32ELb0ELb0EEEJSG_NS5_IJNSV_ISE_SB_EES1K_EEESH_SI_SH_SI_NS1F_6fusion15FusionCallbacksIS1J_NS1M_17LinearCombinationISH_fSH_fLNS_15FloatRoundStyleE2EEESG_S1L_JEEENS4_5SM1004TMEM4LOAD26SM100_TMEM_LOAD_16dp32b32xES12_NS13_INS14_ILi2ELi4ELi3EEES17_NSV_INS5_IJS18_SE_EEENS5_IJSE_SB_EEEEEEENS4_39AutoVectorizingCopyWithAssumedAlignmentILi128EEENS4_14SM90_TMA_STOREES20_S22_S22_EEEvvEEEEvNT_6ParamsE --------------------------
	.section	.nv.constant0._ZN7cutlass13device_kernelINS_4gemm6kernel13GemmUniversalIN4cute5tupleIJiiiiEEENS1_10collective13CollectiveMmaINS1_35MainloopSm100TmaUmmaWarpSpecializedILi3ELi2ELi4ENS5_IJNS4_1CILi1EEESB_SB_EEEEENS5_IJNSA_ILi64EEESE_NSA_ILi128EEEEEENS_12float_e5m2_tENS5_IJlSB_lEEESH_SI_NS4_8TiledMMAINS4_8MMA_AtomIJNS4_10MMA_TraitsINS4_19SM100_MMA_F8F6F4_SSEJSH_SH_fSE_SE_NS4_17integral_constantINS4_4UMMA5MajorELSP_0EEESQ_NSN_INSO_7ScaleInELSR_0EEESS_EEEEEENS4_6LayoutISC_NS5_IJNSA_ILi0EEESW_SW_EEEEENS5_IJNS4_10UnderscoreESZ_SZ_EEEEENS4_13SM90_TMA_LOADENS4_14ComposedLayoutINS4_7SwizzleILi3ELi4ELi3EEENS4_18smem_ptr_flag_bitsILi8EEENSV_INS5_IJNSA_ILi8EEESF_EEENS5_IJSF_SB_EEEEEEEvNS4_8identityES12_S1C_vS1D_EENS_8epilogue10collective18CollectiveEpilogueINS1F_23Sm100TmaWarpSpecializedILi1ELi1ELi32ELb0ELb0EEEJSG_NS5_IJNSV_ISE_SB_EES1K_EEESH_SI_SH_SI_NS1F_6fusion15FusionCallbacksIS1J_NS1M_17LinearCombinationISH_fSH_fLNS_15FloatRoundStyleE2EEESG_S1L_JEEENS4_5SM1004TMEM4LOAD26SM100_TMEM_LOAD_16dp32b32xES12_NS13_INS14_ILi2ELi4ELi3EEES17_NSV_INS5_IJS18_SE_EEENS5_IJSE_SB_EEEEEEENS4_39AutoVectorizingCopyWithAssumedAlignmentILi128EEENS4_14SM90_TMA_STOREES20_S22_S22_EEEvvEEEEvNT_6ParamsE,"a",@progbits
	.sectionflags	@""
	.align	4
.nv.constant0._ZN7cutlass13device_kernelINS_4gemm6kernel13GemmUniversalIN4cute5tupleIJiiiiEEENS1_10collective13CollectiveMmaINS1_35MainloopSm100TmaUmmaWarpSpecializedILi3ELi2ELi4ENS5_IJNS4_1CILi1EEESB_SB_EEEEENS5_IJNSA_ILi64EEESE_NSA_ILi128EEEEEENS_12float_e5m2_tENS5_IJlSB_lEEESH_SI_NS4_8TiledMMAINS4_8MMA_AtomIJNS4_10MMA_TraitsINS4_19SM100_MMA_F8F6F4_SSEJSH_SH_fSE_SE_NS4_17integral_constantINS4_4UMMA5MajorELSP_0EEESQ_NSN_INSO_7ScaleInELSR_0EEESS_EEEEEENS4_6LayoutISC_NS5_IJNSA_ILi0EEESW_SW_EEEEENS5_IJNS4_10UnderscoreESZ_SZ_EEEEENS4_13SM90_TMA_LOADENS4_14ComposedLayoutINS4_7SwizzleILi3ELi4ELi3EEENS4_18smem_ptr_flag_bitsILi8EEENSV_INS5_IJNSA_ILi8EEESF_EEENS5_IJSF_SB_EEEEEEEvNS4_8identityES12_S1C_vS1D_EENS_8epilogue10collective18CollectiveEpilogueINS1F_23Sm100TmaWarpSpecializedILi1ELi1ELi32ELb0ELb0EEEJSG_NS5_IJNSV_ISE_SB_EES1K_EEESH_SI_SH_SI_NS1F_6fusion15FusionCallbacksIS1J_NS1M_17LinearCombinationISH_fSH_fLNS_15FloatRoundStyleE2EEESG_S1L_JEEENS4_5SM1004TMEM4LOAD26SM100_TMEM_LOAD_16dp32b32xES12_NS13_INS14_ILi2ELi4ELi3EEES17_NSV_INS5_IJS18_SE_EEENS5_IJSE_SB_EEEEEEENS4_39AutoVectorizingCopyWithAssumedAlignmentILi128EEENS4_14SM90_TMA_STOREES20_S22_S22_EEEvvEEEEvNT_6ParamsE:
	.zero		2944


//--------------------- SYMBOLS --------------------------

	.type		.nv.reservedSmem.offset0,@object
	.size		.nv.reservedSmem.offset0,0x4
	.type		.nv.reservedSmem.cap,@object
	.size		.nv.reservedSmem.cap,0x4
	.type		__assertfail,@function
